// auto-generated by cutlass_sweep.gemm — config: {"arch": "sm_90", "cluster_m": 2, "cluster_n": 2, "dtype": "e5m2", "dtype_b": "e5m2", "layout": "nt", "stages": 0, "tile_k": 64, "tile_m": 256, "tile_n": 128}
#include "cutlass/cutlass.h"
#include "cutlass/gemm/collective/collective_builder.hpp"
#include "cutlass/gemm/device/gemm_universal_adapter.h"
#include "cutlass/gemm/kernel/gemm_universal.hpp"
#include "cutlass/epilogue/collective/collective_builder.hpp"

using ElemA = cutlass::float_e5m2_t;
using ElemB = cutlass::float_e5m2_t;
using ElemCD = cutlass::float_e5m2_t;
using Acc  = float;
using TileShape    = cute::Shape<cute::_256, cute::_128, cute::_64>;
using ClusterShape = cute::Shape<cute::_2, cute::_2, cute::_1>;

using CollectiveEpilogue = typename cutlass::epilogue::collective::CollectiveBuilder<
    cutlass::arch::Sm90, cutlass::arch::OpClassTensorOp,
    TileShape, ClusterShape,
    cutlass::epilogue::collective::EpilogueTileAuto,
    Acc, Acc,
    ElemCD, cutlass::layout::RowMajor, 128 / cutlass::sizeof_bits<ElemCD>::value,
    ElemCD, cutlass::layout::RowMajor, 128 / cutlass::sizeof_bits<ElemCD>::value,
    cutlass::epilogue::collective::EpilogueScheduleAuto
  >::CollectiveOp;

using CollectiveMainloop = typename cutlass::gemm::collective::CollectiveBuilder<
    cutlass::arch::Sm90, cutlass::arch::OpClassTensorOp,
    ElemA, cutlass::layout::RowMajor, 128 / cutlass::sizeof_bits<ElemA>::value,
    ElemB, cutlass::layout::ColumnMajor, 128 / cutlass::sizeof_bits<ElemB>::value,
    Acc,
    TileShape, ClusterShape,
    cutlass::gemm::collective::StageCountAutoCarveout<static_cast<int>(sizeof(typename CollectiveEpilogue::SharedStorage))>,
    cutlass::gemm::collective::KernelScheduleAuto
  >::CollectiveOp;

using GemmKernel = cutlass::gemm::kernel::GemmUniversal<
    cute::Shape<int,int,int,int>,
    CollectiveMainloop,
    CollectiveEpilogue
>;
using Gemm = cutlass::gemm::device::GemmUniversalAdapter<GemmKernel>;

// Force the device kernel symbol into the cubin without needing a host main.
auto* _anchor = &cutlass::device_kernel<GemmKernel>;


// ===== COMPILED SASS (sm_90a) =====

	.target	sm_90a

	.elftype	@"ET_EXEC"


//--------------------- .note.nv.tkinfo           --------------------------
	.section	.note.nv.tkinfo,"",@"SHT_NOTE"
	.sectionflags	@"SHF_NOTE_NV_TKINFO"
	.tkinfo
        /*0018*/ 	.word	0x00000002
        /*0030*/ 	.string	""
        /*0030*/ 	.string	"ptxas"
        /*0030*/ 	.string	"Cuda compilation tools, release 13.0, V13.0.88"
        /*0030*/ 	.string	"Build cuda_13.0.r13.0/compiler.36424714_0"
        /*0030*/ 	.string	"-arch sm_90a -m 64 "



//--------------------- .note.nv.cuinfo           --------------------------
	.section	.note.nv.cuinfo,"",@"SHT_NOTE"
	.sectionflags	@"SHF_NOTE_NV_CUINFO"
        /*0018*/ 	.short	0x0002
        /*001a*/ 	.short	0x005a
        /*001c*/ 	.short	0x0082
	.zero		2


//--------------------- .nv.info                  --------------------------
	.section	.nv.info,"",@"SHT_CUDA_INFO"
	.align	4


	//----- nvinfo : EIATTR_REGCOUNT
	.align		4
        /*0000*/ 	.byte	0x04, 0x2f
        /*0002*/ 	.short	(.L_12 - .L_11)
	.align		4
.L_11:
        /*0004*/ 	.word	index@(_ZN7cutlass13device_kernelINS_4gemm6kernel13GemmUniversalIN4cute5tupleIJiiiiEEENS1_10collective13CollectiveMmaINS1_37MainloopSm90TmaGmmaWarpSpecializedFP8ILi9ENS5_IJNS4_1CILi2EEESB_NSA_ILi1EEEEEENS1_35KernelTmaWarpSpecializedCooperativeEEENS5_IJNSA_ILi256EEENSA_ILi128EEENSA_ILi64EEEEEENS_12float_e5m2_tENS5_IJlSC_lEEESK_SL_NS4_8TiledMMAINS4_8MMA_AtomIJNS4_4SM904GMMA31MMA_64x128x32_F32E5M2E5M2_SS_TNILNSP_7ScaleInE1ELSR_1EEEEEENS4_6LayoutINS5_IJSB_SC_SC_EEENS5_IJSC_NSA_ILi0EEESW_EEEEENS5_IJNS4_10UnderscoreESZ_SZ_EEEEENS4_23SM90_TMA_LOAD_MULTICASTENS4_14ComposedLayoutINS4_7SwizzleILi2ELi4ELi3EEENS4_18smem_ptr_flag_bitsILi8EEENSU_INS5_IJNSA_ILi8EEESI_EEENS5_IJSI_SC_EEEEEEEvNS4_8identityES12_S1C_vS1D_EENS_8epilogue10collective6detail29Sm90TmaWarpSpecializedAdapterINS1G_15DefaultEpilogueISK_SL_SL_NS1F_6thread17LinearCombinationISK_Li1EffLNS1K_9ScaleType4KindE0ELNS_15FloatRoundStyleE2ESK_EENS1_15EpilogueDefaultEEEEEvvEEEEvNT_6ParamsE)
        /*0008*/ 	.word	0x000000a8


	//----- nvinfo : EIATTR_FRAME_SIZE
	.align		4
.L_12:
        /*000c*/ 	.byte	0x04, 0x11
        /*000e*/ 	.short	(.L_14 - .L_13)
	.align		4
.L_13:
        /*0010*/ 	.word	index@(_ZN7cutlass13device_kernelINS_4gemm6kernel13GemmUniversalIN4cute5tupleIJiiiiEEENS1_10collective13CollectiveMmaINS1_37MainloopSm90TmaGmmaWarpSpecializedFP8ILi9ENS5_IJNS4_1CILi2EEESB_NSA_ILi1EEEEEENS1_35KernelTmaWarpSpecializedCooperativeEEENS5_IJNSA_ILi256EEENSA_ILi128EEENSA_ILi64EEEEEENS_12float_e5m2_tENS5_IJlSC_lEEESK_SL_NS4_8TiledMMAINS4_8MMA_AtomIJNS4_4SM904GMMA31MMA_64x128x32_F32E5M2E5M2_SS_TNILNSP_7ScaleInE1ELSR_1EEEEEENS4_6LayoutINS5_IJSB_SC_SC_EEENS5_IJSC_NSA_ILi0EEESW_EEEEENS5_IJNS4_10UnderscoreESZ_SZ_EEEEENS4_23SM90_TMA_LOAD_MULTICASTENS4_14ComposedLayoutINS4_7SwizzleILi2ELi4ELi3EEENS4_18smem_ptr_flag_bitsILi8EEENSU_INS5_IJNSA_ILi8EEESI_EEENS5_IJSI_SC_EEEEEEEvNS4_8identityES12_S1C_vS1D_EENS_8epilogue10collective6detail29Sm90TmaWarpSpecializedAdapterINS1G_15DefaultEpilogueISK_SL_SL_NS1F_6thread17LinearCombinationISK_Li1EffLNS1K_9ScaleType4KindE0ELNS_15FloatRoundStyleE2ESK_EENS1_15EpilogueDefaultEEEEEvvEEEEvNT_6ParamsE)
        /*0014*/ 	.word	0x00000108


	//----- nvinfo : EIATTR_MIN_STACK_SIZE
	.align		4
.L_14:
        /*0018*/ 	.byte	0x04, 0x12
        /*001a*/ 	.short	(.L_16 - .L_15)
	.align		4
.L_15:
        /*001c*/ 	.word	index@(_ZN7cutlass13device_kernelINS_4gemm6kernel13GemmUniversalIN4cute5tupleIJiiiiEEENS1_10collective13CollectiveMmaINS1_37MainloopSm90TmaGmmaWarpSpecializedFP8ILi9ENS5_IJNS4_1CILi2EEESB_NSA_ILi1EEEEEENS1_35KernelTmaWarpSpecializedCooperativeEEENS5_IJNSA_ILi256EEENSA_ILi128EEENSA_ILi64EEEEEENS_12float_e5m2_tENS5_IJlSC_lEEESK_SL_NS4_8TiledMMAINS4_8MMA_AtomIJNS4_4SM904GMMA31MMA_64x128x32_F32E5M2E5M2_SS_TNILNSP_7ScaleInE1ELSR_1EEEEEENS4_6LayoutINS5_IJSB_SC_SC_EEENS5_IJSC_NSA_ILi0EEESW_EEEEENS5_IJNS4_10UnderscoreESZ_SZ_EEEEENS4_23SM90_TMA_LOAD_MULTICASTENS4_14ComposedLayoutINS4_7SwizzleILi2ELi4ELi3EEENS4_18smem_ptr_flag_bitsILi8EEENSU_INS5_IJNSA_ILi8EEESI_EEENS5_IJSI_SC_EEEEEEEvNS4_8identityES12_S1C_vS1D_EENS_8epilogue10collective6detail29Sm90TmaWarpSpecializedAdapterINS1G_15DefaultEpilogueISK_SL_SL_NS1F_6thread17LinearCombinationISK_Li1EffLNS1K_9ScaleType4KindE0ELNS_15FloatRoundStyleE2ESK_EENS1_15EpilogueDefaultEEEEEvvEEEEvNT_6ParamsE)
        /*0020*/ 	.word	0x00000108
.L_16:


//--------------------- .nv.compat                --------------------------
	.section	.nv.compat,"",@"SHT_CUDA_COMPAT_INFO"
	.align	4
        /*0000*/ 	.byte	0x02, 0x09, 0x01, 0x00, 0x02, 0x02, 0x04, 0x00, 0x02, 0x05, 0x05, 0x00, 0x03, 0x07, 0x01, 0x01
        /*0010*/ 	.byte	0x02, 0x03, 0x01, 0x00, 0x02, 0x06, 0x01, 0x00, 0x04, 0x0b, 0x08, 0x00, 0x00, 0x00, 0x00, 0x00
        /*0020*/ 	.byte	0x00, 0x00, 0x00, 0x00


//--------------------- .nv.info._ZN7cutlass13device_kernelINS_4gemm6kernel13GemmUniversalIN4cute5tupleIJiiiiEEENS1_10collective13CollectiveMmaINS1_37MainloopSm90TmaGmmaWarpSpecializedFP8ILi9ENS5_IJNS4_1CILi2EEESB_NSA_ILi1EEEEEENS1_35KernelTmaWarpSpecializedCooperativeEEENS5_IJNSA_ILi256EEENSA_ILi128EEENSA_ILi64EEEEEENS_12float_e5m2_tENS5_IJlSC_lEEESK_SL_NS4_8TiledMMAINS4_8MMA_AtomIJNS4_4SM904GMMA31MMA_64x128x32_F32E5M2E5M2_SS_TNILNSP_7ScaleInE1ELSR_1EEEEEENS4_6LayoutINS5_IJSB_SC_SC_EEENS5_IJSC_NSA_ILi0EEESW_EEEEENS5_IJNS4_10UnderscoreESZ_SZ_EEEEENS4_23SM90_TMA_LOAD_MULTICASTENS4_14ComposedLayoutINS4_7SwizzleILi2ELi4ELi3EEENS4_18smem_ptr_flag_bitsILi8EEENSU_INS5_IJNSA_ILi8EEESI_EEENS5_IJSI_SC_EEEEEEEvNS4_8identityES12_S1C_vS1D_EENS_8epilogue10collective6detail29Sm90TmaWarpSpecializedAdapterINS1G_15DefaultEpilogueISK_SL_SL_NS1F_6thread17LinearCombinationISK_Li1EffLNS1K_9ScaleType4KindE0ELNS_15FloatRoundStyleE2ESK_EENS1_15EpilogueDefaultEEEEEvvEEEEvNT_6ParamsE --------------------------
	.section	.nv.info._ZN7cutlass13device_kernelINS_4gemm6kernel13GemmUniversalIN4cute5tupleIJiiiiEEENS1_10collective13CollectiveMmaINS1_37MainloopSm90TmaGmmaWarpSpecializedFP8ILi9ENS5_IJNS4_1CILi2EEESB_NSA_ILi1EEEEEENS1_35KernelTmaWarpSpecializedCooperativeEEENS5_IJNSA_ILi256EEENSA_ILi128EEENSA_ILi64EEEEEENS_12float_e5m2_tENS5_IJlSC_lEEESK_SL_NS4_8TiledMMAINS4_8MMA_AtomIJNS4_4SM904GMMA31MMA_64x128x32_F32E5M2E5M2_SS_TNILNSP_7ScaleInE1ELSR_1EEEEEENS4_6LayoutINS5_IJSB_SC_SC_EEENS5_IJSC_NSA_ILi0EEESW_EEEEENS5_IJNS4_10UnderscoreESZ_SZ_EEEEENS4_23SM90_TMA_LOAD_MULTICASTENS4_14ComposedLayoutINS4_7SwizzleILi2ELi4ELi3EEENS4_18smem_ptr_flag_bitsILi8EEENSU_INS5_IJNSA_ILi8EEESI_EEENS5_IJSI_SC_EEEEEEEvNS4_8identityES12_S1C_vS1D_EENS_8epilogue10collective6detail29Sm90TmaWarpSpecializedAdapterINS1G_15DefaultEpilogueISK_SL_SL_NS1F_6thread17LinearCombinationISK_Li1EffLNS1K_9ScaleType4KindE0ELNS_15FloatRoundStyleE2ESK_EENS1_15EpilogueDefaultEEEEEvvEEEEvNT_6ParamsE,"",@"SHT_CUDA_INFO"
	.sectionflags	@""
	.align	4


	//----- nvinfo : EIATTR_CUDA_API_VERSION
	.align		4
        /*0000*/ 	.byte	0x04, 0x37
        /*0002*/ 	.short	(.L_18 - .L_17)
.L_17:
        /*0004*/ 	.word	0x00000082


	//----- nvinfo : EIATTR_KPARAM_INFO
	.align		4
.L_18:
        /*0008*/ 	.byte	0x04, 0x17
        /*000a*/ 	.short	(.L_20 - .L_19)
.L_19:
        /*000c*/ 	.word	0x00000000
        /*0010*/ 	.short	0x0000
        /*0012*/ 	.short	0x0070
        /*0014*/ 	.byte	0x00, 0xf0, 0x01, 0x10


	//----- nvinfo : EIATTR_SPARSE_MMA_MASK
	.align		4
.L_20:
        /*0018*/ 	.byte	0x03, 0x50
        /*001a*/ 	.short	0x0000


	//----- nvinfo : EIATTR_MAXREG_COUNT
	.align		4
        /*001c*/ 	.byte	0x03, 0x1b
        /*001e*/ 	.short	0x00a8


	//----- nvinfo : EIATTR_NUM_BARRIERS
	.align		4
        /*0020*/ 	.byte	0x02, 0x4c
        /*0022*/ 	.byte	0x01
	.zero		1


	//----- nvinfo : EIATTR_ANNOTATIONS
	.align		4
        /*0024*/ 	.byte	0x04, 0x55
        /*0026*/ 	.short	(.L_22 - .L_21)


	//   ....[0]....
.L_21:
        /*0028*/ 	.word	0x00000001
        /*002c*/ 	.byte	0xe0, 0x07, 0x00, 0x00, 0x01, 0x00, 0x00, 0x00, 0xd0, 0x08, 0x00, 0x00, 0x01, 0x00, 0x00, 0x00
        /* <DEDUP_REMOVED lines=198> */
        /*0c9c*/ 	.byte	0x60, 0x0a, 0x01, 0x00


	//----- nvinfo : EIATTR_MERCURY_ISA_VERSION
	.align		4
.L_22:
        /*0ca0*/ 	.byte	0x03, 0x5f
        /*0ca2*/ 	.short	0x0101


	//----- nvinfo : EIATTR_INT_WARP_WIDE_INSTR_OFFSETS
	.align		4
        /*0ca4*/ 	.byte	0x04, 0x31
        /*0ca6*/ 	.short	(.L_24 - .L_23)


	//   ....[0]....
.L_23:
        /*0ca8*/ 	.word	0x00000620


	//   ....[1]....
        /*0cac*/ 	.word	0x00000640


	//   ....[2]....
        /*0cb0*/ 	.word	0x000007b0


	//----- nvinfo : EIATTR_COOP_GROUP_MASK_REGIDS
	.align		4
.L_24:
        /*0cb4*/ 	.byte	0x04, 0x29
        /*0cb6*/ 	.short	(.L_26 - .L_25)


	//   ....[0]....
.L_25:
        /*0cb8*/ 	.word	0xffffffff


	//   ....[1]....
        /*0cbc*/ 	.word	0xffffffff


	//   ....[2]....
        /*0cc0*/ 	.word	0xffffffff


	//   ....[3]....
        /*0cc4*/ 	.word	0xffffffff


	//   ....[4]....
        /*0cc8*/ 	.word	0xffffffff


	//   ....[5]....
        /*0ccc*/ 	.word	0xffffffff


	//----- nvinfo : EIATTR_COOP_GROUP_INSTR_OFFSETS
	.align		4
.L_26:
        /*0cd0*/ 	.byte	0x04, 0x28
        /*0cd2*/ 	.short	(.L_28 - .L_27)


	//   ....[0]....
.L_27:
        /*0cd4*/ 	.word	0x00000070


	//   ....[1]....
        /*0cd8*/ 	.word	0x00000080


	//   ....[2]....
        /*0cdc*/ 	.word	0x000001a0


	//   ....[3]....
        /*0ce0*/ 	.word	0x00000490


	//   ....[4]....
        /*0ce4*/ 	.word	0x00000910


	//   ....[5]....
        /*0ce8*/ 	.word	0x00001690


	//----- nvinfo : EIATTR_REG_RECONFIG
	.align		4
.L_28:
        /*0cec*/ 	.byte	0x01, 0x54
	.zero		2


	//----- nvinfo : EIATTR_MBARRIER_INSTR_OFFSETS
	.align		4
        /*0cf0*/ 	.byte	0x04, 0x39
        /*0cf2*/ 	.short	(.L_30 - .L_29)


	//   ....[0]....
.L_29:
        /*0cf4*/ 	.word	0x00000340
        /*0cf8*/ 	.word	0x000000ff
        /*0cfc*/ 	.word	0x00000000
        /*0d00*/ 	.short	0x0100
        /*0d02*/ 	.byte	0x09
	.zero		1


	//   ....[1]....
        /*0d04*/ 	.word	0x00000350
        /*0d08*/ 	.word	0x000000ff
        /*0d0c*/ 	.word	0x00000048
        /*0d10*/ 	.short	0x0100
        /*0d12*/ 	.byte	0x09
	.zero		1


	//   ....[2]....
        /*0d14*/ 	.word	0x00000360
        /*0d18*/ 	.word	0x000000ff
        /*0d1c*/ 	.word	0x00000008
        /*0d20*/ 	.short	0x0100
        /*0d22*/ 	.byte	0x09
	.zero		1


	//   ....[3]....
        /*0d24*/ 	.word	0x00000370
        /*0d28*/ 	.word	0x000000ff
        /*0d2c*/ 	.word	0x00000050
        /*0d30*/ 	.short	0x0100
        /*0d32*/ 	.byte	0x09
	.zero		1


	//   ....[4]....
        /*0d34*/ 	.word	0x00000380
        /*0d38*/ 	.word	0x000000ff
        /*0d3c*/ 	.word	0x00000010
        /*0d40*/ 	.short	0x0100
        /*0d42*/ 	.byte	0x09
	.zero		1


	//   ....[5]....
        /*0d44*/ 	.word	0x00000390
        /*0d48*/ 	.word	0x000000ff
        /*0d4c*/ 	.word	0x00000058
        /*0d50*/ 	.short	0x0100
        /*0d52*/ 	.byte	0x09
	.zero		1


	//   ....[6]....
        /*0d54*/ 	.word	0x000003a0
        /*0d58*/ 	.word	0x000000ff
        /*0d5c*/ 	.word	0x00000018
        /*0d60*/ 	.short	0x0100
        /*0d62*/ 	.byte	0x09
	.zero		1


	//   ....[7]....
        /*0d64*/ 	.word	0x000003b0
        /*0d68*/ 	.word	0x000000ff
        /*0d6c*/ 	.word	0x00000060
        /*0d70*/ 	.short	0x0100
        /*0d72*/ 	.byte	0x09
	.zero		1


	//   ....[8]....
        /*0d74*/ 	.word	0x000003c0
        /*0d78*/ 	.word	0x000000ff
        /*0d7c*/ 	.word	0x00000020
        /*0d80*/ 	.short	0x0100
        /*0d82*/ 	.byte	0x09
	.zero		1


	//   ....[9]....
        /*0d84*/ 	.word	0x000003d0
        /*0d88*/ 	.word	0x000000ff
        /*0d8c*/ 	.word	0x00000068
        /*0d90*/ 	.short	0x0100
        /*0d92*/ 	.byte	0x09
	.zero		1


	//   ....[10]....
        /*0d94*/ 	.word	0x000003e0
        /*0d98*/ 	.word	0x000000ff
        /*0d9c*/ 	.word	0x00000028
        /*0da0*/ 	.short	0x0100
        /*0da2*/ 	.byte	0x09
	.zero		1


	//   ....[11]....
        /*0da4*/ 	.word	0x000003f0
        /*0da8*/ 	.word	0x000000ff
        /*0dac*/ 	.word	0x00000070
        /*0db0*/ 	.short	0x0100
        /*0db2*/ 	.byte	0x09
	.zero		1


	//   ....[12]....
        /*0db4*/ 	.word	0x00000400
        /*0db8*/ 	.word	0x000000ff
        /*0dbc*/ 	.word	0x00000030
        /*0dc0*/ 	.short	0x0100
        /*0dc2*/ 	.byte	0x09
	.zero		1


	//   ....[13]....
        /*0dc4*/ 	.word	0x00000410
        /*0dc8*/ 	.word	0x000000ff
        /*0dcc*/ 	.word	0x00000078
        /*0dd0*/ 	.short	0x0100
        /*0dd2*/ 	.byte	0x09
	.zero		1


	//   ....[14]....
        /*0dd4*/ 	.word	0x00000420
        /*0dd8*/ 	.word	0x000000ff
        /*0ddc*/ 	.word	0x00000038
        /*0de0*/ 	.short	0x0100
        /*0de2*/ 	.byte	0x09
	.zero		1


	//   ....[15]....
        /*0de4*/ 	.word	0x00000430
        /*0de8*/ 	.word	0x000000ff
        /*0dec*/ 	.word	0x00000080
        /*0df0*/ 	.short	0x0100
        /*0df2*/ 	.byte	0x09
	.zero		1


	//   ....[16]....
        /*0df4*/ 	.word	0x00000440
        /*0df8*/ 	.word	0x000000ff
        /*0dfc*/ 	.word	0x00000040
        /*0e00*/ 	.short	0x0100
        /*0e02*/ 	.byte	0x09
	.zero		1


	//   ....[17]....
        /*0e04*/ 	.word	0x00000450
        /*0e08*/ 	.word	0x000000ff
        /*0e0c*/ 	.word	0x00000088
        /*0e10*/ 	.short	0x0100
        /*0e12*/ 	.byte	0x09
	.zero		1


	//   ....[18]....
        /*0e14*/ 	.word	0x00000840
        /*0e18*/ 	.word	0x000000ff
        /*0e1c*/ 	.word	0x000000a0
        /*0e20*/ 	.short	0x0100
        /*0e22*/ 	.byte	0x06
	.zero		1


	//   ....[19]....
        /*0e24*/ 	.word	0x000008b0
        /*0e28*/ 	.word	0x000000ff
        /*0e2c*/ 	.word	0x000000a8
        /*0e30*/ 	.short	0x0100
        /*0e32*/ 	.byte	0x06
	.zero		1


	//   ....[20]....
        /*0e34*/ 	.word	0x00001ea0
        /*0e38*/ 	.word	0x000000ff
        /*0e3c*/ 	.word	0x00000000
        /*0e40*/ 	.short	0x010a
        /*0e42*/ 	.byte	0x06
	.zero		1


	//   ....[21]....
        /*0e44*/ 	.word	0x00001ee0
        /*0e48*/ 	.word	0x000000ff
        /*0e4c*/ 	.word	0x00000000
        /*0e50*/ 	.short	0x010a
        /*0e52*/ 	.byte	0x06
	.zero		1


	//   ....[22]....
        /*0e54*/ 	.word	0x00003170
        /*0e58*/ 	.word	0x000000ff
        /*0e5c*/ 	.word	0x00000000
        /*0e60*/ 	.short	0x010a
        /*0e62*/ 	.byte	0x10
	.zero		1


	//   ....[23]....
        /*0e64*/ 	.word	0x000031b0
        /*0e68*/ 	.word	0x000000ff
        /*0e6c*/ 	.word	0x00000000
        /*0e70*/ 	.short	0x010a
        /*0e72*/ 	.byte	0x10
	.zero		1


	//   ....[24]....
        /*0e74*/ 	.word	0x000042c0
        /*0e78*/ 	.word	0x000000e5
        /*0e7c*/ 	.word	0x00000000
        /*0e80*/ 	.short	0x0101
        /*0e82*/ 	.byte	0x3f
	.zero		1


	//   ....[25]....
        /*0e84*/ 	.word	0x000054e0
        /*0e88*/ 	.word	0x00000018
        /*0e8c*/ 	.word	0x00000000
        /*0e90*/ 	.short	0x0101
        /*0e92*/ 	.byte	0x3f
	.zero		1


	//   ....[26]....
        /*0e94*/ 	.word	0x0000f970
        /*0e98*/ 	.word	0x0000000b
        /*0e9c*/ 	.word	0x00000048
        /*0ea0*/ 	.short	0x010a
        /*0ea2*/ 	.byte	0x3f
	.zero		1


	//   ....[27]....
        /*0ea4*/ 	.word	0x0000fd60
        /*0ea8*/ 	.word	0x00000004
        /*0eac*/ 	.word	0x000000a8
        /*0eb0*/ 	.short	0x0101
        /*0eb2*/ 	.byte	0x3f
	.zero		1


	//   ....[28]....
        /*0eb4*/ 	.word	0x000104e0
        /*0eb8*/ 	.word	0x00000007
        /*0ebc*/ 	.word	0x00000000
        /*0ec0*/ 	.short	0x010a
        /*0ec2*/ 	.byte	0x3f
	.zero		1


	//   ....[29]....
        /*0ec4*/ 	.word	0x00010560
        /*0ec8*/ 	.word	0x00000009
        /*0ecc*/ 	.word	0x00000000
        /*0ed0*/ 	.short	0x010a
        /*0ed2*/ 	.byte	0x3f
	.zero		1


	//   ....[30]....
        /*0ed4*/ 	.word	0x000105f0
        /*0ed8*/ 	.word	0x00000006
        /*0edc*/ 	.word	0x00000000
        /*0ee0*/ 	.short	0x010a
        /*0ee2*/ 	.byte	0x3f
	.zero		1


	//   ....[31]....
        /*0ee4*/ 	.word	0x00010680
        /*0ee8*/ 	.word	0x00000009
        /*0eec*/ 	.word	0x00000000
        /*0ef0*/ 	.short	0x010a
        /*0ef2*/ 	.byte	0x3f
	.zero		1


	//   ....[32]....
        /*0ef4*/ 	.word	0x00010710
        /*0ef8*/ 	.word	0x00000006
        /*0efc*/ 	.word	0x00000000
        /*0f00*/ 	.short	0x010a
        /*0f02*/ 	.byte	0x3f
	.zero		1


	//   ....[33]....
        /*0f04*/ 	.word	0x000107a0
        /*0f08*/ 	.word	0x00000009
        /*0f0c*/ 	.word	0x00000000
        /*0f10*/ 	.short	0x010a
        /*0f12*/ 	.byte	0x3f
	.zero		1


	//   ....[34]....
        /*0f14*/ 	.word	0x00010830
        /*0f18*/ 	.word	0x00000006
        /*0f1c*/ 	.word	0x00000000
        /*0f20*/ 	.short	0x010a
        /*0f22*/ 	.byte	0x3f
	.zero		1


	//   ....[35]....
        /*0f24*/ 	.word	0x000108c0
        /*0f28*/ 	.word	0x00000009
        /*0f2c*/ 	.word	0x00000000
        /*0f30*/ 	.short	0x010a
        /*0f32*/ 	.byte	0x3f
	.zero		1


	//   ....[36]....
        /*0f34*/ 	.word	0x00010950
        /*0f38*/ 	.word	0x00000003
        /*0f3c*/ 	.word	0x00000000
        /*0f40*/ 	.short	0x010a
        /*0f42*/ 	.byte	0x3f
	.zero		1


	//   ....[37]....
        /*0f44*/ 	.word	0x000109c0
        /*0f48*/ 	.word	0x00000003
        /*0f4c*/ 	.word	0x00000000
        /*0f50*/ 	.short	0x010a
        /*0f52*/ 	.byte	0x3f
	.zero		1


	//   ....[38]....
        /*0f54*/ 	.word	0x00010a30
        /*0f58*/ 	.word	0x00000000
        /*0f5c*/ 	.word	0x00000000
        /*0f60*/ 	.short	0x010a
        /*0f62*/ 	.byte	0x3f
	.zero		1


	//   ....[39]....
        /*0f64*/ 	.word	0x00010b10
        /*0f68*/ 	.word	0x0000000b
        /*0f6c*/ 	.word	0x00000048
        /*0f70*/ 	.short	0x010a
        /*0f72*/ 	.byte	0x3f
	.zero		1


	//   ....[40]....
        /*0f74*/ 	.word	0x00010be0
        /*0f78*/ 	.word	0x00000007
        /*0f7c*/ 	.word	0x00000000
        /*0f80*/ 	.short	0x010a
        /*0f82*/ 	.byte	0x3f
	.zero		1


	//   ....[41]....
        /*0f84*/ 	.word	0x00010c30
        /*0f88*/ 	.word	0x00000009
        /*0f8c*/ 	.word	0x00000000
        /*0f90*/ 	.short	0x010a
        /*0f92*/ 	.byte	0x3f
	.zero		1


	//   ....[42]....
        /*0f94*/ 	.word	0x00010c80
        /*0f98*/ 	.word	0x00000006
        /*0f9c*/ 	.word	0x00000000
        /*0fa0*/ 	.short	0x010a
        /*0fa2*/ 	.byte	0x3f
	.zero		1


	//   ....[43]....
        /*0fa4*/ 	.word	0x00010cd0
        /*0fa8*/ 	.word	0x00000009
        /*0fac*/ 	.word	0x00000000
        /*0fb0*/ 	.short	0x010a
        /*0fb2*/ 	.byte	0x3f
	.zero		1


	//   ....[44]....
        /*0fb4*/ 	.word	0x00010d20
        /*0fb8*/ 	.word	0x00000006
        /*0fbc*/ 	.word	0x00000000
        /*0fc0*/ 	.short	0x010a
        /*0fc2*/ 	.byte	0x3f
	.zero		1


	//   ....[45]....
        /*0fc4*/ 	.word	0x00010d70
        /*0fc8*/ 	.word	0x00000009
        /*0fcc*/ 	.word	0x00000000
        /*0fd0*/ 	.short	0x010a
        /*0fd2*/ 	.byte	0x3f
	.zero		1


	//   ....[46]....
        /*0fd4*/ 	.word	0x00010dc0
        /*0fd8*/ 	.word	0x00000006
        /*0fdc*/ 	.word	0x00000000
        /*0fe0*/ 	.short	0x010a
        /*0fe2*/ 	.byte	0x3f
	.zero		1


	//   ....[47]....
        /*0fe4*/ 	.word	0x00010e10
        /*0fe8*/ 	.word	0x00000009
        /*0fec*/ 	.word	0x00000000
        /*0ff0*/ 	.short	0x010a
        /*0ff2*/ 	.byte	0x3f
	.zero		1


	//----- nvinfo : EIATTR_NUM_MBARRIERS
	.align		4
.L_30:
        /*0ff4*/ 	.byte	0x03, 0x38
        /*0ff6*/ 	.short	0x0014


	//----- nvinfo : EIATTR_EXIT_INSTR_OFFSETS
	.align		4
        /*0ff8*/ 	.byte	0x04, 0x1c
        /*0ffa*/ 	.short	(.L_32 - .L_31)


	//   ....[0]....
.L_31:
        /*0ffc*/ 	.word	0x00000aa0


	//   ....[1]....
        /*1000*/ 	.word	0x00001330


	//   ....[2]....
        /*1004*/ 	.word	0x0000ef80


	//   ....[3]....
        /*1008*/ 	.word	0x0000f510


	//   ....[4]....
        /*100c*/ 	.word	0x000109a0


	//----- nvinfo : EIATTR_MAX_THREADS
	.align		4
.L_32:
        /*1010*/ 	.byte	0x04, 0x05
        /*1012*/ 	.short	(.L_34 - .L_33)
.L_33:
        /*1014*/ 	.word	0x00000180
        /*1018*/ 	.word	0x00000001
        /*101c*/ 	.word	0x00000001


	//----- nvinfo : EIATTR_CRS_STACK_SIZE
	.align		4
.L_34:
        /*1020*/ 	.byte	0x04, 0x1e
        /*1022*/ 	.short	(.L_36 - .L_35)
.L_35:
        /*1024*/ 	.word	0x00000000


	//----- nvinfo : EIATTR_CBANK_PARAM_SIZE
	.align		4
.L_36:
        /*1028*/ 	.byte	0x03, 0x19
        /*102a*/ 	.short	0x0470


	//----- nvinfo : EIATTR_PARAM_CBANK
	.align		4
        /*102c*/ 	.byte	0x04, 0x0a
        /*102e*/ 	.short	(.L_38 - .L_37)
	.align		4
.L_37:
        /*1030*/ 	.word	index@(.nv.constant0._ZN7cutlass13device_kernelINS_4gemm6kernel13GemmUniversalIN4cute5tupleIJiiiiEEENS1_10collective13CollectiveMmaINS1_37MainloopSm90TmaGmmaWarpSpecializedFP8ILi9ENS5_IJNS4_1CILi2EEESB_NSA_ILi1EEEEEENS1_35KernelTmaWarpSpecializedCooperativeEEENS5_IJNSA_ILi256EEENSA_ILi128EEENSA_ILi64EEEEEENS_12float_e5m2_tENS5_IJlSC_lEEESK_SL_NS4_8TiledMMAINS4_8MMA_AtomIJNS4_4SM904GMMA31MMA_64x128x32_F32E5M2E5M2_SS_TNILNSP_7ScaleInE1ELSR_1EEEEEENS4_6LayoutINS5_IJSB_SC_SC_EEENS5_IJSC_NSA_ILi0EEESW_EEEEENS5_IJNS4_10UnderscoreESZ_SZ_EEEEENS4_23SM90_TMA_LOAD_MULTICASTENS4_14ComposedLayoutINS4_7SwizzleILi2ELi4ELi3EEENS4_18smem_ptr_flag_bitsILi8EEENSU_INS5_IJNSA_ILi8EEESI_EEENS5_IJSI_SC_EEEEEEEvNS4_8identityES12_S1C_vS1D_EENS_8epilogue10collective6detail29Sm90TmaWarpSpecializedAdapterINS1G_15DefaultEpilogueISK_SL_SL_NS1F_6thread17LinearCombinationISK_Li1EffLNS1K_9ScaleType4KindE0ELNS_15FloatRoundStyleE2ESK_EENS1_15EpilogueDefaultEEEEEvvEEEEvNT_6ParamsE)
        /*1034*/ 	.short	0x0210
        /*1036*/ 	.short	0x0470


	//----- nvinfo : EIATTR_SW_WAR
	.align		4
.L_38:
        /*1038*/ 	.byte	0x04, 0x36
        /*103a*/ 	.short	(.L_40 - .L_39)
.L_39:
        /*103c*/ 	.word	0x00000008
.L_40:


//--------------------- .nv.callgraph             --------------------------
	.section	.nv.callgraph,"",@"SHT_CUDA_CALLGRAPH"
	.align	4
	.sectionentsize	8
	.align		4
        /*0000*/ 	.word	0x00000000
	.align		4
        /*0004*/ 	.word	0xffffffff
	.align		4
        /*0008*/ 	.word	0x00000000
	.align		4
        /*000c*/ 	.word	0xfffffffe
	.align		4
        /*0010*/ 	.word	0x00000000
	.align		4
        /*0014*/ 	.word	0xfffffffd
	.align		4
        /*0018*/ 	.word	0x00000000
	.align		4
        /*001c*/ 	.word	0xfffffffc


//--------------------- .nv.constant4             --------------------------
	.section	.nv.constant4,"a",@progbits
	.align	8
	.align		8
.nv.constant4:
        /*0000*/ 	.dword	_ZN40_INTERNAL_6723b96c_4_k_cu_33928b3a_214644cuda3std3__45__cpo5beginE
	.align		8
        /*0008*/ 	.dword	_ZN40_INTERNAL_6723b96c_4_k_cu_33928b3a_214644cuda3std3__45__cpo3endE
	.align		8
        /*0010*/ 	.dword	_ZN40_INTERNAL_6723b96c_4_k_cu_33928b3a_214644cuda3std3__45__cpo6cbeginE
	.align		8
        /*0018*/ 	.dword	_ZN40_INTERNAL_6723b96c_4_k_cu_33928b3a_214644cuda3std3__45__cpo4cendE
	.align		8
        /*0020*/ 	.dword	_ZN40_INTERNAL_6723b96c_4_k_cu_33928b3a_214644cuda3std3__442_GLOBAL__N__6723b96c_4_k_cu_33928b3a_214646ignoreE
	.align		8
        /*0028*/ 	.dword	_ZN40_INTERNAL_6723b96c_4_k_cu_33928b3a_214644cuda3std3__419piecewise_constructE
	.align		8
        /*0030*/ 	.dword	_ZN40_INTERNAL_6723b96c_4_k_cu_33928b3a_214644cuda3std3__48in_placeE
	.align		8
        /*0038*/ 	.dword	_ZN40_INTERNAL_6723b96c_4_k_cu_33928b3a_214644cuda3std6ranges3__45__cpo4swapE
	.align		8
        /*0040*/ 	.dword	_ZN40_INTERNAL_6723b96c_4_k_cu_33928b3a_214644cuda3std6ranges3__45__cpo9iter_moveE
	.align		8
        /*0048*/ 	.dword	_ZN40_INTERNAL_6723b96c_4_k_cu_33928b3a_214644cute7productE
	.align		8
        /*0050*/ 	.dword	_ZN40_INTERNAL_6723b96c_4_k_cu_33928b3a_214644cute1_E


//--------------------- .text._ZN7cutlass13device_kernelINS_4gemm6kernel13GemmUniversalIN4cute5tupleIJiiiiEEENS1_10collective13CollectiveMmaINS1_37MainloopSm90TmaGmmaWarpSpecializedFP8ILi9ENS5_IJNS4_1CILi2EEESB_NSA_ILi1EEEEEENS1_35KernelTmaWarpSpecializedCooperativeEEENS5_IJNSA_ILi256EEENSA_ILi128EEENSA_ILi64EEEEEENS_12float_e5m2_tENS5_IJlSC_lEEESK_SL_NS4_8TiledMMAINS4_8MMA_AtomIJNS4_4SM904GMMA31MMA_64x128x32_F32E5M2E5M2_SS_TNILNSP_7ScaleInE1ELSR_1EEEEEENS4_6LayoutINS5_IJSB_SC_SC_EEENS5_IJSC_NSA_ILi0EEESW_EEEEENS5_IJNS4_10UnderscoreESZ_SZ_EEEEENS4_23SM90_TMA_LOAD_MULTICASTENS4_14ComposedLayoutINS4_7SwizzleILi2ELi4ELi3EEENS4_18smem_ptr_flag_bitsILi8EEENSU_INS5_IJNSA_ILi8EEESI_EEENS5_IJSI_SC_EEEEEEEvNS4_8identityES12_S1C_vS1D_EENS_8epilogue10collective6detail29Sm90TmaWarpSpecializedAdapterINS1G_15DefaultEpilogueISK_SL_SL_NS1F_6thread17LinearCombinationISK_Li1EffLNS1K_9ScaleType4KindE0ELNS_15FloatRoundStyleE2ESK_EENS1_15EpilogueDefaultEEEEEvvEEEEvNT_6ParamsE --------------------------
	.section	.text._ZN7cutlass13device_kernelINS_4gemm6kernel13GemmUniversalIN4cute5tupleIJiiiiEEENS1_10collective13CollectiveMmaINS1_37MainloopSm90TmaGmmaWarpSpecializedFP8ILi9ENS5_IJNS4_1CILi2EEESB_NSA_ILi1EEEEEENS1_35KernelTmaWarpSpecializedCooperativeEEENS5_IJNSA_ILi256EEENSA_ILi128EEENSA_ILi64EEEEEENS_12float_e5m2_tENS5_IJlSC_lEEESK_SL_NS4_8TiledMMAINS4_8MMA_AtomIJNS4_4SM904GMMA31MMA_64x128x32_F32E5M2E5M2_SS_TNILNSP_7ScaleInE1ELSR_1EEEEEENS4_6LayoutINS5_IJSB_SC_SC_EEENS5_IJSC_NSA_ILi0EEESW_EEEEENS5_IJNS4_10UnderscoreESZ_SZ_EEEEENS4_23SM90_TMA_LOAD_MULTICASTENS4_14ComposedLayoutINS4_7SwizzleILi2ELi4ELi3EEENS4_18smem_ptr_flag_bitsILi8EEENSU_INS5_IJNSA_ILi8EEESI_EEENS5_IJSI_SC_EEEEEEEvNS4_8identityES12_S1C_vS1D_EENS_8epilogue10collective6detail29Sm90TmaWarpSpecializedAdapterINS1G_15DefaultEpilogueISK_SL_SL_NS1F_6thread17LinearCombinationISK_Li1EffLNS1K_9ScaleType4KindE0ELNS_15FloatRoundStyleE2ESK_EENS1_15EpilogueDefaultEEEEEvvEEEEvNT_6ParamsE,"ax",@progbits
	.align	128
.text._ZN7cutlass13device_kernelINS_4gemm6kernel13GemmUniversalIN4cute5tupleIJiiiiEEENS1_10collective13CollectiveMmaINS1_37MainloopSm90TmaGmmaWarpSpecializedFP8ILi9ENS5_IJNS4_1CILi2EEESB_NSA_ILi1EEEEEENS1_35KernelTmaWarpSpecializedCooperativeEEENS5_IJNSA_ILi256EEENSA_ILi128EEENSA_ILi64EEEEEENS_12float_e5m2_tENS5_IJlSC_lEEESK_SL_NS4_8TiledMMAINS4_8MMA_AtomIJNS4_4SM904GMMA31MMA_64x128x32_F32E5M2E5M2_SS_TNILNSP_7ScaleInE1ELSR_1EEEEEENS4_6LayoutINS5_IJSB_SC_SC_EEENS5_IJSC_NSA_ILi0EEESW_EEEEENS5_IJNS4_10UnderscoreESZ_SZ_EEEEENS4_23SM90_TMA_LOAD_MULTICASTENS4_14ComposedLayoutINS4_7SwizzleILi2ELi4ELi3EEENS4_18smem_ptr_flag_bitsILi8EEENSU_INS5_IJNSA_ILi8EEESI_EEENS5_IJSI_SC_EEEEEEEvNS4_8identityES12_S1C_vS1D_EENS_8epilogue10collective6detail29Sm90TmaWarpSpecializedAdapterINS1G_15DefaultEpilogueISK_SL_SL_NS1F_6thread17LinearCombinationISK_Li1EffLNS1K_9ScaleType4KindE0ELNS_15FloatRoundStyleE2ESK_EENS1_15EpilogueDefaultEEEEEvvEEEEvNT_6ParamsE:
        .type           _ZN7cutlass13device_kernelINS_4gemm6kernel13GemmUniversalIN4cute5tupleIJiiiiEEENS1_10collective13CollectiveMmaINS1_37MainloopSm90TmaGmmaWarpSpecializedFP8ILi9ENS5_IJNS4_1CILi2EEESB_NSA_ILi1EEEEEENS1_35KernelTmaWarpSpecializedCooperativeEEENS5_IJNSA_ILi256EEENSA_ILi128EEENSA_ILi64EEEEEENS_12float_e5m2_tENS5_IJlSC_lEEESK_SL_NS4_8TiledMMAINS4_8MMA_AtomIJNS4_4SM904GMMA31MMA_64x128x32_F32E5M2E5M2_SS_TNILNSP_7ScaleInE1ELSR_1EEEEEENS4_6LayoutINS5_IJSB_SC_SC_EEENS5_IJSC_NSA_ILi0EEESW_EEEEENS5_IJNS4_10UnderscoreESZ_SZ_EEEEENS4_23SM90_TMA_LOAD_MULTICASTENS4_14ComposedLayoutINS4_7SwizzleILi2ELi4ELi3EEENS4_18smem_ptr_flag_bitsILi8EEENSU_INS5_IJNSA_ILi8EEESI_EEENS5_IJSI_SC_EEEEEEEvNS4_8identityES12_S1C_vS1D_EENS_8epilogue10collective6detail29Sm90TmaWarpSpecializedAdapterINS1G_15DefaultEpilogueISK_SL_SL_NS1F_6thread17LinearCombinationISK_Li1EffLNS1K_9ScaleType4KindE0ELNS_15FloatRoundStyleE2ESK_EENS1_15EpilogueDefaultEEEEEvvEEEEvNT_6ParamsE,@function
        .size           _ZN7cutlass13device_kernelINS_4gemm6kernel13GemmUniversalIN4cute5tupleIJiiiiEEENS1_10collective13CollectiveMmaINS1_37MainloopSm90TmaGmmaWarpSpecializedFP8ILi9ENS5_IJNS4_1CILi2EEESB_NSA_ILi1EEEEEENS1_35KernelTmaWarpSpecializedCooperativeEEENS5_IJNSA_ILi256EEENSA_ILi128EEENSA_ILi64EEEEEENS_12float_e5m2_tENS5_IJlSC_lEEESK_SL_NS4_8TiledMMAINS4_8MMA_AtomIJNS4_4SM904GMMA31MMA_64x128x32_F32E5M2E5M2_SS_TNILNSP_7ScaleInE1ELSR_1EEEEEENS4_6LayoutINS5_IJSB_SC_SC_EEENS5_IJSC_NSA_ILi0EEESW_EEEEENS5_IJNS4_10UnderscoreESZ_SZ_EEEEENS4_23SM90_TMA_LOAD_MULTICASTENS4_14ComposedLayoutINS4_7SwizzleILi2ELi4ELi3EEENS4_18smem_ptr_flag_bitsILi8EEENSU_INS5_IJNSA_ILi8EEESI_EEENS5_IJSI_SC_EEEEEEEvNS4_8identityES12_S1C_vS1D_EENS_8epilogue10collective6detail29Sm90TmaWarpSpecializedAdapterINS1G_15DefaultEpilogueISK_SL_SL_NS1F_6thread17LinearCombinationISK_Li1EffLNS1K_9ScaleType4KindE0ELNS_15FloatRoundStyleE2ESK_EENS1_15EpilogueDefaultEEEEEvvEEEEvNT_6ParamsE,(.L_x_345 - _ZN7cutlass13device_kernelINS_4gemm6kernel13GemmUniversalIN4cute5tupleIJiiiiEEENS1_10collective13CollectiveMmaINS1_37MainloopSm90TmaGmmaWarpSpecializedFP8ILi9ENS5_IJNS4_1CILi2EEESB_NSA_ILi1EEEEEENS1_35KernelTmaWarpSpecializedCooperativeEEENS5_IJNSA_ILi256EEENSA_ILi128EEENSA_ILi64EEEEEENS_12float_e5m2_tENS5_IJlSC_lEEESK_SL_NS4_8TiledMMAINS4_8MMA_AtomIJNS4_4SM904GMMA31MMA_64x128x32_F32E5M2E5M2_SS_TNILNSP_7ScaleInE1ELSR_1EEEEEENS4_6LayoutINS5_IJSB_SC_SC_EEENS5_IJSC_NSA_ILi0EEESW_EEEEENS5_IJNS4_10UnderscoreESZ_SZ_EEEEENS4_23SM90_TMA_LOAD_MULTICASTENS4_14ComposedLayoutINS4_7SwizzleILi2ELi4ELi3EEENS4_18smem_ptr_flag_bitsILi8EEENSU_INS5_IJNSA_ILi8EEESI_EEENS5_IJSI_SC_EEEEEEEvNS4_8identityES12_S1C_vS1D_EENS_8epilogue10collective6detail29Sm90TmaWarpSpecializedAdapterINS1G_15DefaultEpilogueISK_SL_SL_NS1F_6thread17LinearCombinationISK_Li1EffLNS1K_9ScaleType4KindE0ELNS_15FloatRoundStyleE2ESK_EENS1_15EpilogueDefaultEEEEEvvEEEEvNT_6ParamsE)
        .other          _ZN7cutlass13device_kernelINS_4gemm6kernel13GemmUniversalIN4cute5tupleIJiiiiEEENS1_10collective13CollectiveMmaINS1_37MainloopSm90TmaGmmaWarpSpecializedFP8ILi9ENS5_IJNS4_1CILi2EEESB_NSA_ILi1EEEEEENS1_35KernelTmaWarpSpecializedCooperativeEEENS5_IJNSA_ILi256EEENSA_ILi128EEENSA_ILi64EEEEEENS_12float_e5m2_tENS5_IJlSC_lEEESK_SL_NS4_8TiledMMAINS4_8MMA_AtomIJNS4_4SM904GMMA31MMA_64x128x32_F32E5M2E5M2_SS_TNILNSP_7ScaleInE1ELSR_1EEEEEENS4_6LayoutINS5_IJSB_SC_SC_EEENS5_IJSC_NSA_ILi0EEESW_EEEEENS5_IJNS4_10UnderscoreESZ_SZ_EEEEENS4_23SM90_TMA_LOAD_MULTICASTENS4_14ComposedLayoutINS4_7SwizzleILi2ELi4ELi3EEENS4_18smem_ptr_flag_bitsILi8EEENSU_INS5_IJNSA_ILi8EEESI_EEENS5_IJSI_SC_EEEEEEEvNS4_8identityES12_S1C_vS1D_EENS_8epilogue10collective6detail29Sm90TmaWarpSpecializedAdapterINS1G_15DefaultEpilogueISK_SL_SL_NS1F_6thread17LinearCombinationISK_Li1EffLNS1K_9ScaleType4KindE0ELNS_15FloatRoundStyleE2ESK_EENS1_15EpilogueDefaultEEEEEvvEEEEvNT_6ParamsE,@"STO_CUDA_ENTRY STV_DEFAULT"
_ZN7cutlass13device_kernelINS_4gemm6kernel13GemmUniversalIN4cute5tupleIJiiiiEEENS1_10collective13CollectiveMmaINS1_37MainloopSm90TmaGmmaWarpSpecializedFP8ILi9ENS5_IJNS4_1CILi2EEESB_NSA_ILi1EEEEEENS1_35KernelTmaWarpSpecializedCooperativeEEENS5_IJNSA_ILi256EEENSA_ILi128EEENSA_ILi64EEEEEENS_12float_e5m2_tENS5_IJlSC_lEEESK_SL_NS4_8TiledMMAINS4_8MMA_AtomIJNS4_4SM904GMMA31MMA_64x128x32_F32E5M2E5M2_SS_TNILNSP_7ScaleInE1ELSR_1EEEEEENS4_6LayoutINS5_IJSB_SC_SC_EEENS5_IJSC_NSA_ILi0EEESW_EEEEENS5_IJNS4_10UnderscoreESZ_SZ_EEEEENS4_23SM90_TMA_LOAD_MULTICASTENS4_14ComposedLayoutINS4_7SwizzleILi2ELi4ELi3EEENS4_18smem_ptr_flag_bitsILi8EEENSU_INS5_IJNSA_ILi8EEESI_EEENS5_IJSI_SC_EEEEEEEvNS4_8identityES12_S1C_vS1D_EENS_8epilogue10collective6detail29Sm90TmaWarpSpecializedAdapterINS1G_15DefaultEpilogueISK_SL_SL_NS1F_6thread17LinearCombinationISK_Li1EffLNS1K_9ScaleType4KindE0ELNS_15FloatRoundStyleE2ESK_EENS1_15EpilogueDefaultEEEEEvvEEEEvNT_6ParamsE:
[----:B------:R-:W0:Y:S02]  /*0000*/  LDC R1, c[0x0][0x28] ;  /* 0x00000a00ff017b82 */ /* 0x000e240000000800 */
[----:B0-----:R-:W-:Y:S01]  /*0010*/  VIADD R1, R1, 0xfffffef8 ;  /* 0xfffffef801017836 */ /* 0x001fe20000000000 */
[----:B------:R-:W0:Y:S01]  /*0020*/  S2R R4, SR_TID.X ;  /* 0x0000000000047919 */ /* 0x000e220000002100 */
[----:B------:R-:W-:Y:S01]  /*0030*/  ELECT P0, URZ, PT ;  /* 0x00000000003f782f */ /* 0x000fe20003800000 */
[----:B------:R-:W-:Y:S01]  /*0040*/  BSSY B0, `(.L_x_0) ;  /* 0x0000015000007945 */ /* 0x000fe20003800000 */
[--C-:B0-----:R-:W-:Y:S02]  /*0050*/  SHF.R.U32.HI R0, RZ, 0x5, R4.reuse ;  /* 0x00000005ff007819 */ /* 0x101fe40000011604 */
[----:B------:R-:W-:-:S03]  /*0060*/  SHF.R.U32.HI R2, RZ, 0x7, R4 ;  /* 0x00000007ff027819 */ /* 0x000fc60000011604 */
[----:B------:R-:W0:Y:S04]  /*0070*/  SHFL.IDX PT, R3, R0, RZ, 0x1f ;  /* 0x00001fff00037589 */ /* 0x000e2800000e0000 */
[----:B------:R-:W1:Y:S01]  /*0080*/  SHFL.IDX PT, R2, R2, RZ, 0x1f ;  /* 0x00001fff02027589 */ /* 0x000e6200000e0000 */
[----:B0-----:R-:W-:Y:S02]  /*0090*/  R2UR UR4, R3 ;  /* 0x00000000030472ca */ /* 0x001fe400000e0000 */
[----:B-1----:R-:W-:-:S11]  /*00a0*/  R2UR UR6, R2 ;  /* 0x00000000020672ca */ /* 0x002fd600000e0000 */
[----:B------:R-:W-:Y:S02]  /*00b0*/  USHF.R.S32.HI UR5, URZ, 0x1f, UR4 ;  /* 0x0000001f3f057899 */ /* 0x000fe40008011404 */
[----:B------:R-:W-:Y:S02]  /*00c0*/  ISETP.NE.OR P0, PT, RZ, UR4, !P0 ;  /* 0x00000004ff007c0c */ /* 0x000fe4000c705670 */
[----:B------:R-:W-:-:S04]  /*00d0*/  ULEA.HI UR5, UR5, UR4, URZ, 0x2 ;  /* 0x0000000405057291 */ /* 0x000fc8000f8f103f */
[----:B------:R-:W-:-:S04]  /*00e0*/  ULOP3.LUT UR5, UR5, 0xfffffffc, URZ, 0xc0, !UPT ;  /* 0xfffffffc05057892 */ /* 0x000fc8000f8ec03f */
[----:B------:R-:W-:-:S03]  /*00f0*/  UIADD3 UR8, UR4, -UR5, URZ ;  /* 0x8000000504087290 */ /* 0x000fc6000fffe03f */
[----:B------:R-:W-:Y:S09]  /*0100*/  @P0 BRA `(.L_x_1) ;  /* 0x0000000000200947 */ /* 0x000ff20003800000 */
[----:B------:R-:W-:Y:S02]  /*0110*/  ULDC.64 UR4, c[0x0][0x198] ;  /* 0x0000660000047ab9 */ /* 0x000fe40000000a00 */
[----:B------:R-:W-:Y:S02]  /*0120*/  UIADD3 UR10, UP0, UR4, 0xf0, URZ ;  /* 0x000000f0040a7890 */ /* 0x000fe4000ff1e03f */
[----:B------:R-:W-:Y:S02]  /*0130*/  UIADD3 UR4, UP1, UR4, 0x1f0, URZ ;  /* 0x000001f004047890 */ /* 0x000fe4000ff3e03f */
[----:B------:R-:W-:Y:S02]  /*0140*/  UIADD3.X UR11, URZ, UR5, URZ, UP0, !UPT ;  /* 0x000000053f0b7290 */ /* 0x000fe400087fe43f */
[----:B------:R-:W-:-:S07]  /*0150*/  UIADD3.X UR5, URZ, UR5, URZ, UP1, !UPT ;  /* 0x000000053f057290 */ /* 0x000fce0008ffe43f */
[----:B------:R0:W-:Y:S02]  /*0160*/  UTMACCTL.PF [UR10] ;  /* 0x000000000a0079b9 */ /* 0x0001e40008040000 */
[----:B------:R0:W-:Y:S02]  /*0170*/  UTMACCTL.PF [UR4] ;  /* 0x00000000040079b9 */ /* 0x0001e40008040000 */
[----:B0-----:R-:W-:Y:S01]  /*0180*/  NOP ;  /* 0x0000000000007918 */ /* 0x001fe20000000000 */
.L_x_1:
[----:B------:R-:W-:Y:S05]  /*0190*/  BSYNC B0 ;  /* 0x0000000000007941 */ /* 0x000fea0003800000 */
.L_x_0:
[----:B------:R-:W0:Y:S01]  /*01a0*/  SHFL.IDX PT, R3, R0, RZ, 0x1f ;  /* 0x00001fff00037589 */ /* 0x000e2200000e0000 */
[----:B------:R-:W-:Y:S01]  /*01b0*/  UISETP.NE.AND UP0, UPT, UR8, 0x3, UPT ;  /* 0x000000030800788c */ /* 0x000fe2000bf05270 */
[----:B------:R-:W-:Y:S01]  /*01c0*/  ISETP.NE.AND P1, PT, RZ, UR6, PT ;  /* 0x00000006ff007c0c */ /* 0x000fe2000bf25270 */
[----:B------:R-:W-:Y:S02]  /*01d0*/  UIADD3 UR10, UR6, -0x1, URZ ;  /* 0xffffffff060a7890 */ /* 0x000fe4000fffe03f */
[----:B------:R-:W-:Y:S02]  /*01e0*/  UISETP.EQ.OR UP0, UPT, UR8, URZ, !UP0 ;  /* 0x0000003f0800728c */ /* 0x000fe4000c702670 */
[----:B------:R-:W-:Y:S02]  /*01f0*/  UISETP.GE.U32.AND UP1, UPT, UR10, 0x2, UPT ;  /* 0x000000020a00788c */ /* 0x000fe4000bf26070 */
[----:B------:R-:W-:-:S04]  /*0200*/  UISETP.EQ.AND UP0, UPT, UR6, URZ, UP0 ;  /* 0x0000003f0600728c */ /* 0x000fc80008702270 */
[----:B------:R-:W-:-:S04]  /*0210*/  USEL UR13, URZ, 0x1, !UP0 ;  /* 0x000000013f0d7887 */ /* 0x000fc8000c000000 */
[----:B------:R-:W-:Y:S01]  /*0220*/  USEL UR13, UR13, 0x2, UP1 ;  /* 0x000000020d0d7887 */ /* 0x000fe20008800000 */
[----:B0-----:R-:W-:-:S13]  /*0230*/  ISETP.NE.AND P0, PT, R3, RZ, PT ;  /* 0x000000ff0300720c */ /* 0x001fda0003f05270 */
[----:B------:R-:W-:Y:S05]  /*0240*/  @P0 BRA `(.L_x_2) ;  /* 0x00000000008c0947 */ /* 0x000fea0003800000 */
[----:B------:R-:W-:Y:S01]  /*0250*/  ELECT P0, URZ, PT ;  /* 0x00000000003f782f */ /* 0x000fe20003800000 */
[----:B------:R-:W-:-:S12]  /*0260*/  BSSY B0, `(.L_x_2) ;  /* 0x0000021000007945 */ /* 0x000fd80003800000 */
[----:B------:R-:W-:Y:S05]  /*0270*/  @!P0 BRA `(.L_x_3) ;  /* 0x00000000007c8947 */ /* 0x000fea0003800000 */
[----:B------:R-:W0:Y:S01]  /*0280*/  S2UR UR9, SR_CgaCtaId ;  /* 0x00000000000979c3 */ /* 0x000e220000008800 */
[----:B------:R-:W-:Y:S01]  /*0290*/  UMOV UR4, 0x400 ;  /* 0x0000040000047882 */ /* 0x000fe20000000000 */
[----:B------:R-:W-:Y:S01]  /*02a0*/  UMOV UR5, 0x1 ;  /* 0x0000000100057882 */ /* 0x000fe20000000000 */
[----:B------:R-:W-:Y:S02]  /*02b0*/  UMOV UR6, 0x6 ;  /* 0x0000000600067882 */ /* 0x000fe40000000000 */
[----:B------:R-:W-:-:S04]  /*02c0*/  UIADD3 UR6, -UR6, 0x100000, URZ ;  /* 0x0010000006067890 */ /* 0x000fc8000fffe13f */
[----:B------:R-:W-:Y:S02]  /*02d0*/  USHF.L.U32 UR7, UR6, 0xb, URZ ;  /* 0x0000000b06077899 */ /* 0x000fe4000800063f */
[----:B------:R-:W-:Y:S02]  /*02e0*/  USHF.L.U32 UR6, UR6, 0x1, URZ ;  /* 0x0000000106067899 */ /* 0x000fe4000800063f */
[----:B0-----:R-:W-:Y:S02]  /*02f0*/  ULEA UR9, UR9, UR4, 0x18 ;  /* 0x0000000409097291 */ /* 0x001fe4000f8ec03f */
[----:B------:R-:W-:-:S04]  /*0300*/  UIADD3 UR4, -UR5, 0x100000, URZ ;  /* 0x0010000005047890 */ /* 0x000fc8000fffe13f */
[----:B------:R-:W-:Y:S02]  /*0310*/  USHF.L.U32 UR5, UR4, 0xb, URZ ;  /* 0x0000000b04057899 */ /* 0x000fe4000800063f */
[----:B------:R-:W-:Y:S01]  /*0320*/  USHF.L.U32 UR4, UR4, 0x1, URZ ;  /* 0x0000000104047899 */ /* 0x000fe2000800063f */
[----:B------:R-:W0:Y:S11]  /*0330*/  FENCE.VIEW.ASYNC.S ;  /* 0x00000000000073c6 */ /* 0x000e360000000000 */
[----:B0-----:R0:W1:Y:S01]  /*0340*/  SYNCS.EXCH.64 URZ, [UR9], UR4 ;  /* 0x00000004093f75b2 */ /* 0x0010620008000100 */
[----:B------:R0:W2:Y:S01]  /*0350*/  SYNCS.EXCH.64 URZ, [UR9+0x48], UR6 ;  /* 0x00004806093f75b2 */ /* 0x0000a20008000100 */
[----:B------:R0:W3:Y:S01]  /*0360*/  SYNCS.EXCH.64 URZ, [UR9+0x8], UR4 ;  /* 0x00000804093f75b2 */ /* 0x0000e20008000100 */
[----:B------:R0:W4:Y:S01]  /*0370*/  SYNCS.EXCH.64 URZ, [UR9+0x50], UR6 ;  /* 0x00005006093f75b2 */ /* 0x0001220008000100 */
[----:B------:R0:W0:Y:S01]  /*0380*/  SYNCS.EXCH.64 URZ, [UR9+0x10], UR4 ;  /* 0x00001004093f75b2 */ /* 0x0000220008000100 */
        /* <DEDUP_REMOVED lines=13> */
[----:B------:R-:W-:Y:S01]  /*0460*/  NOP ;  /* 0x0000000000007918 */ /* 0x000fe20000000000 */
.L_x_3:
[----:B0-----:R-:W-:Y:S05]  /*0470*/  BSYNC B0 ;  /* 0x0000000000007941 */ /* 0x001fea0003800000 */
.L_x_2:
[----:B------:R-:W-:Y:S01]  /*0480*/  SHF.R.S32.HI R2, RZ, 0x1f, R4 ;  /* 0x0000001fff027819 */ /* 0x000fe20000011404 */
[----:B------:R-:W0:Y:S01]  /*0490*/  SHFL.IDX PT, R0, R0, RZ, 0x1f ;  /* 0x00001fff00007589 */ /* 0x000e2200000e0000 */
[----:B------:R-:W5:Y:S01]  /*04a0*/  S2UR UR9, SR_CTAID.X ;  /* 0x00000000000979c3 */ /* 0x000f620000002500 */
[----:B------:R-:W-:Y:S02]  /*04b0*/  ELECT P0, URZ, PT ;  /* 0x00000000003f782f */ /* 0x000fe40003800000 */
[----:B------:R-:W-:Y:S01]  /*04c0*/  LEA.HI R2, R2, R4, RZ, 0x7 ;  /* 0x0000000402027211 */ /* 0x000fe200078f38ff */
[----:B------:R-:W-:Y:S01]  /*04d0*/  ULDC UR4, c[0x0][0x150] ;  /* 0x0000540000047ab9 */ /* 0x000fe20000000800 */
[----:B------:R-:W-:Y:S01]  /*04e0*/  SHF.R.S32.HI R6, RZ, 0x1f, R3 ;  /* 0x0000001fff067819 */ /* 0x000fe20000011403 */
[----:B------:R-:W-:Y:S01]  /*04f0*/  NOP ;  /* 0x0000000000007918 */ /* 0x000fe20000000000 */
[----:B------:R-:W-:Y:S01]  /*0500*/  LOP3.LUT R2, R2, 0xffffff80, RZ, 0xc0, !PT ;  /* 0xffffff8002027812 */ /* 0x000fe200078ec0ff */
[----:B------:R-:W-:Y:S01]  /*0510*/  NOP ;  /* 0x0000000000007918 */ /* 0x000fe20000000000 */
[----:B------:R-:W-:Y:S01]  /*0520*/  LEA.HI R6, R6, R3, RZ, 0x2 ;  /* 0x0000000306067211 */ /* 0x000fe200078f10ff */
[----:B------:R-:W1:Y:S02]  /*0530*/  LDC R8, c[0x0][0x144] ;  /* 0x00005100ff087b82 */ /* 0x000e640000000800 */
[----:B------:R-:W-:Y:S01]  /*0540*/  IMAD.IADD R4, R4, 0x1, -R2 ;  /* 0x0000000104047824 */ /* 0x000fe200078e0a02 */
[----:B------:R-:W-:Y:S01]  /*0550*/  LOP3.LUT R6, R6, 0x3ffffffc, RZ, 0xc0, !PT ;  /* 0x3ffffffc06067812 */ /* 0x000fe200078ec0ff */
[----:B------:R-:W2:Y:S03]  /*0560*/  S2R R2, SR_CTAID.Y ;  /* 0x0000000000027919 */ /* 0x000ea60000002600 */
[----:B------:R-:W-:Y:S01]  /*0570*/  SHF.R.S32.HI R5, RZ, 0x1f, R4 ;  /* 0x0000001fff057819 */ /* 0x000fe20000011404 */
[----:B------:R-:W-:Y:S01]  /*0580*/  IMAD.IADD R6, R3, 0x1, -R6 ;  /* 0x0000000103067824 */ /* 0x000fe200078e0a06 */
[----:B------:R-:W3:Y:S02]  /*0590*/  LDC R11, c[0x0][0x148] ;  /* 0x00005200ff0b7b82 */ /* 0x000ee40000000800 */
[----:B------:R-:W-:-:S02]  /*05a0*/  LEA.HI R5, R5, R4, RZ, 0x3 ;  /* 0x0000000405057211 */ /* 0x000fc400078f18ff */
[----:B0-----:R-:W-:Y:S02]  /*05b0*/  ISETP.NE.OR P0, PT, R0, RZ, !P0 ;  /* 0x000000ff0000720c */ /* 0x001fe40004705670 */
[--C-:B------:R-:W-:Y:S02]  /*05c0*/  SHF.R.S32.HI R0, RZ, 0x3, R5.reuse ;  /* 0x00000003ff007819 */ /* 0x100fe40000011405 */
[----:B------:R-:W-:Y:S02]  /*05d0*/  SHF.R.S32.HI R5, RZ, 0x1f, R5 ;  /* 0x0000001fff057819 */ /* 0x000fe40000011405 */
[----:B-----5:R-:W-:Y:S02]  /*05e0*/  I2FP.F32.U32 R7, UR9 ;  /* 0x0000000900077c45 */ /* 0x020fe40008201000 */
[----:B------:R-:W-:-:S03]  /*05f0*/  LEA.HI R5, R5, R0, RZ, 0x2 ;  /* 0x0000000005057211 */ /* 0x000fc600078f10ff */
[----:B------:R-:W-:Y:S01]  /*0600*/  FMUL R7, R7, UR4 ;  /* 0x0000000407077c20 */ /* 0x000fe20008400000 */
[----:B------:R-:W-:Y:S01]  /*0610*/  LOP3.LUT R5, R5, 0xfffffffc, RZ, 0xc0, !PT ;  /* 0xfffffffc05057812 */ /* 0x000fe200078ec0ff */
[----:B------:R-:W-:Y:S01]  /*0620*/  VOTEU.ALL UP0, P0 ;  /* 0x00000000003f7886 */ /* 0x000fe20000000000 */
[----:B------:R-:W-:Y:S01]  /*0630*/  ULDC UR4, c[0x0][0x154] ;  /* 0x0000550000047ab9 */ /* 0x000fe20000000800 */
[----:B------:R-:W-:Y:S02]  /*0640*/  VOTEU.ALL UP1, P0 ;  /* 0x00000000003f7886 */ /* 0x000fe40000020000 */
[----:B------:R-:W0:Y:S01]  /*0650*/  F2I.U32.TRUNC.NTZ R7, R7 ;  /* 0x0000000700077305 */ /* 0x000e22000020f000 */
[----:B------:R-:W-:Y:S01]  /*0660*/  IMAD.IADD R5, R0, 0x1, -R5 ;  /* 0x0000000100057824 */ /* 0x000fe200078e0a05 */
[----:B------:R-:W5:Y:S01]  /*0670*/  @!UP0 S2UR UR7, SR_CgaCtaId ;  /* 0x00000000000789c3 */ /* 0x000f620000008800 */
[----:B------:R-:W-:Y:S02]  /*0680*/  @!UP0 UMOV UR6, 0x400 ;  /* 0x0000040000068882 */ /* 0x000fe40000000000 */
[----:B------:R-:W-:Y:S01]  /*0690*/  IMAD R5, R6, 0x4, R5 ;  /* 0x0000000406057824 */ /* 0x000fe200078e0205 */
[----:B--2---:R-:W-:-:S04]  /*06a0*/  I2FP.F32.U32 R9, R2 ;  /* 0x0000000200097245 */ /* 0x004fc80000201000 */
[----:B------:R-:W-:Y:S01]  /*06b0*/  LEA.HI R0, R5, R5, RZ, 0x1 ;  /* 0x0000000505007211 */ /* 0x000fe200078f08ff */
[----:B------:R-:W-:Y:S01]  /*06c0*/  FMUL R9, R9, UR4 ;  /* 0x0000000409097c20 */ /* 0x000fe20008400000 */
[----:B------:R-:W-:Y:S02]  /*06d0*/  UMOV UR4, 0x20 ;  /* 0x0000002000047882 */ /* 0x000fe40000000000 */
[----:B------:R-:W-:Y:S01]  /*06e0*/  LOP3.LUT R6, R0, 0xfffffffe, RZ, 0xc0, !PT ;  /* 0xfffffffe00067812 */ /* 0x000fe200078ec0ff */
[----:B0-----:R-:W-:Y:S01]  /*06f0*/  IMAD.MOV R13, RZ, RZ, -R7 ;  /* 0x000000ffff0d7224 */ /* 0x001fe200078e0a07 */
[----:B------:R-:W-:-:S04]  /*0700*/  @!UP0 UIADD3 UR4, -UR4, 0x100000, URZ ;  /* 0x0010000004048890 */ /* 0x000fc8000fffe13f */
[----:B------:R-:W-:Y:S02]  /*0710*/  @!UP0 USHF.L.U32 UR5, UR4, 0xb, URZ ;  /* 0x0000000b04058899 */ /* 0x000fe4000800063f */
[----:B------:R-:W-:Y:S01]  /*0720*/  @!UP0 USHF.L.U32 UR4, UR4, 0x1, URZ ;  /* 0x0000000104048899 */ /* 0x000fe2000800063f */
[----:B------:R-:W0:Y:S01]  /*0730*/  F2I.U32.TRUNC.NTZ R9, R9 ;  /* 0x0000000900097305 */ /* 0x000e22000020f000 */
[----:B-1----:R-:W-:Y:S02]  /*0740*/  IMAD R0, R8, R13, UR9 ;  /* 0x0000000908007e24 */ /* 0x002fe4000f8e020d */
[C---:B------:R-:W-:Y:S02]  /*0750*/  IMAD.IADD R7, R5.reuse, 0x1, -R6 ;  /* 0x0000000105077824 */ /* 0x040fe400078e0a06 */
[----:B------:R-:W-:-:S03]  /*0760*/  IMAD.SHL.U32 R6, R5, 0x4, RZ ;  /* 0x0000000405067824 */ /* 0x000fc600078e00ff */
[----:B------:R-:W-:Y:S01]  /*0770*/  ISETP.NE.AND P2, PT, R7, R0, PT ;  /* 0x000000000700720c */ /* 0x000fe20003f45270 */
[----:B-----5:R-:W-:Y:S01]  /*0780*/  @!UP0 ULEA UR6, UR7, UR6, 0x18 ;  /* 0x0000000607068291 */ /* 0x020fe2000f8ec03f */
[----:B------:R-:W-:Y:S01]  /*0790*/  LOP3.LUT R10, R5, 0xc, R6, 0x78, !PT ;  /* 0x0000000c050a7812 */ /* 0x000fe200078e7806 */
[----:B------:R-:W1:Y:S01]  /*07a0*/  LDC R7, c[0x0][0x140] ;  /* 0x00005000ff077b82 */ /* 0x000e620000000800 */
[----:B------:R-:W-:Y:S01]  /*07b0*/  VOTEU.ALL UP0, P0 ;  /* 0x00000000003f7886 */ /* 0x000fe20000000000 */
[----:B------:R-:W-:Y:S01]  /*07c0*/  LOP3.LUT P0, RZ, R4, 0x7, RZ, 0xc0, !PT ;  /* 0x0000000704ff7812 */ /* 0x000fe2000780c0ff */
[----:B0-----:R-:W-:Y:S01]  /*07d0*/  IMAD.MOV R12, RZ, RZ, -R9 ;  /* 0x000000ffff0c7224 */ /* 0x001fe200078e0a09 */
[----:B------:R0:W-:Y:S01]  /*07e0*/  STL [R1+0x7c], R10 ;  /* 0x00007c0a01007387 */ /* 0x0001e20000100800 */
[----:B------:R-:W-:Y:S01]  /*07f0*/  IMAD.MOV.U32 R4, RZ, RZ, 0x1 ;  /* 0x00000001ff047424 */ /* 0x000fe200078e00ff */
[----:B------:R-:W-:Y:S01]  /*0800*/  ISETP.LT.U32.AND P0, PT, R10, 0x4, !P0 ;  /* 0x000000040a00780c */ /* 0x000fe20004701070 */
[----:B---3--:R-:W-:-:S03]  /*0810*/  IMAD R6, R11, R12, R2 ;  /* 0x0000000c0b067224 */ /* 0x008fc600078e0202 */
[----:B------:R-:W-:Y:S01]  /*0820*/  @P2 LEA.HI R5, R10, R10, RZ, 0x1 ;  /* 0x0000000a0a052211 */ /* 0x000fe200078f08ff */
[----:B------:R-:W2:Y:S02]  /*0830*/  FENCE.VIEW.ASYNC.S ;  /* 0x00000000000073c6 */ /* 0x000ea40000000000 */
[----:B--2---:R0:W2:Y:S01]  /*0840*/  @!UP0 SYNCS.EXCH.64 URZ, [UR6+0xa0], UR4 ;  /* 0x0000a004063f85b2 */ /* 0x0040a20008000100 */
[----:B------:R-:W-:-:S04]  /*0850*/  @P2 SHF.R.S32.HI R5, RZ, 0x1, R5 ;  /* 0x00000001ff052819 */ /* 0x000fc80000011405 */
[----:B------:R-:W-:Y:S02]  /*0860*/  @P2 ISETP.NE.AND P3, PT, R5, R6, PT ;  /* 0x000000060500220c */ /* 0x000fe40003f65270 */
[----:B------:R-:W-:Y:S02]  /*0870*/  SEL R5, RZ, 0x1, !P0 ;  /* 0x00000001ff057807 */ /* 0x000fe40004000000 */
[----:B------:R-:W-:Y:S02]  /*0880*/  @P2 SEL R4, RZ, 0x1, P3 ;  /* 0x00000001ff042807 */ /* 0x000fe40001800000 */
[----:B-1----:R-:W-:Y:S02]  /*0890*/  ISETP.EQ.U32.AND P5, PT, R7, 0x1, PT ;  /* 0x000000010700780c */ /* 0x002fe40003fa2070 */
[----:B------:R-:W-:Y:S01]  /*08a0*/  LOP3.LUT R4, R4, R5, RZ, 0xc0, !PT ;  /* 0x0000000504047212 */ /* 0x000fe200078ec0ff */
[----:B------:R0:W1:Y:S01]  /*08b0*/  @!UP1 SYNCS.EXCH.64 URZ, [UR6+0xa8], UR4 ;  /* 0x0000a804063f95b2 */ /* 0x0000620008000100 */
[----:B------:R-:W-:-:S03]  /*08c0*/  NOP ;  /* 0x0000000000007918 */ /* 0x000fc60000000000 */
[----:B------:R0:W-:Y:S06]  /*08d0*/  STL [R1+0x78], R4 ;  /* 0x0000780401007387 */ /* 0x0001ec0000100800 */
[----:B--2---:R-:W-:Y:S05]  /*08e0*/  @!P5 BRA `(.L_x_4) ;  /* 0x000000000008d947 */ /* 0x004fea0003800000 */
[----:B-1--4-:R-:W-:Y:S01]  /*08f0*/  UCGABAR_ARV ;  /* 0x00000000000079c7 */ /* 0x012fe20008000000 */
[----:B------:R-:W-:Y:S05]  /*0900*/  BRA `(.L_x_5) ;  /* 0x0000000000047947 */ /* 0x000fea0003800000 */
.L_x_4:
[----:B-1--4-:R-:W-:Y:S01]  /*0910*/  NOP ;  /* 0x0000000000007918 */ /* 0x012fe20000000000 */
.L_x_5:
[----:B------:R-:W1:Y:S01]  /*0920*/  LDC R3, c[0x0][0x65c] ;  /* 0x00019700ff037b82 */ /* 0x000e620000000800 */
[----:B0-----:R-:W-:Y:S02]  /*0930*/  IMAD.U32 R4, RZ, RZ, UR9 ;  /* 0x00000009ff047e24 */ /* 0x001fe4000f8e00ff */
[----:B------:R-:W-:Y:S01]  /*0940*/  IMAD.MOV.U32 R5, RZ, RZ, RZ ;  /* 0x000000ffff057224 */ /* 0x000fe200078e00ff */
[----:B-1----:R-:W-:-:S13]  /*0950*/  ISETP.NE.AND P4, PT, R3, 0x1, PT ;  /* 0x000000010300780c */ /* 0x002fda0003f85270 */
[----:B------:R-:W0:Y:S01]  /*0960*/  @P4 LDC R7, c[0x0][0x10] ;  /* 0x00000400ff074b82 */ /* 0x000e220000000800 */
[----:B------:R-:W-:Y:S02]  /*0970*/  @P4 IMAD.MOV.U32 R3, RZ, RZ, RZ ;  /* 0x000000ffff034224 */ /* 0x000fe400078e00ff */
[----:B------:R-:W-:-:S05]  /*0980*/  @P4 IMAD.MOV.U32 R13, RZ, RZ, RZ ;  /* 0x000000ffff0d4224 */ /* 0x000fca00078e00ff */
[----:B------:R-:W1:Y:S01]  /*0990*/  @!P4 LDC R9, c[0x0][0xc] ;  /* 0x00000300ff09cb82 */ /* 0x000e620000000800 */
[----:B0-----:R-:W-:-:S04]  /*09a0*/  @P4 IMAD.WIDE.U32 R6, R7, UR9, R2 ;  /* 0x0000000907064c25 */ /* 0x001fc8000f8e0002 */
[----:B------:R-:W-:Y:S02]  /*09b0*/  @P4 IMAD.MOV.U32 R19, RZ, RZ, R6 ;  /* 0x000000ffff134224 */ /* 0x000fe400078e0006 */
[----:B------:R-:W-:Y:S02]  /*09c0*/  @P4 IMAD.IADD R23, R7, 0x1, R13 ;  /* 0x0000000107174824 */ /* 0x000fe400078e020d */
[----:B-1----:R-:W-:-:S04]  /*09d0*/  @!P4 IMAD.WIDE.U32 R4, R2, R9, R4 ;  /* 0x000000090204c225 */ /* 0x002fc800078e0004 */
[----:B------:R-:W-:Y:S02]  /*09e0*/  @!P4 IMAD.MOV.U32 R19, RZ, RZ, R4 ;  /* 0x000000ffff13c224 */ /* 0x000fe400078e0004 */
[----:B------:R-:W-:-:S03]  /*09f0*/  @!P4 IMAD.MOV.U32 R23, RZ, RZ, R5 ;  /* 0x000000ffff17c224 */ /* 0x000fc600078e0005 */
[----:B------:R0:W-:Y:S04]  /*0a00*/  STL [R1+0x84], R19 ;  /* 0x0000841301007387 */ /* 0x0001e80000100800 */
[----:B------:R0:W-:Y:S01]  /*0a10*/  STL [R1+0x80], R23 ;  /* 0x0000801701007387 */ /* 0x0001e20000100800 */
[----:B------:R-:W-:Y:S05]  /*0a20*/  @!P5 BRA `(.L_x_6) ;  /* 0x00000000000cd947 */ /* 0x000fea0003800000 */
[----:B------:R-:W-:Y:S01]  /*0a30*/  UCGABAR_WAIT ;  /* 0x0000000000007dc7 */ /* 0x000fe20008000000 */
[----:B------:R-:W-:Y:S01]  /*0a40*/  CCTL.IVALL ;  /* 0x00000000ff00798f */ /* 0x000fe20002000000 */
[----:B------:R-:W-:Y:S05]  /*0a50*/  BRA `(.L_x_7) ;  /* 0x0000000000047947 */ /* 0x000fea0003800000 */
.L_x_6:
[----:B------:R-:W-:Y:S06]  /*0a60*/  BAR.SYNC.DEFER_BLOCKING 0x0 ;  /* 0x0000000000007b1d */ /* 0x000fec0000010000 */
.L_x_7:
[----:B------:R-:W-:Y:S05]  /*0a70*/  @!P1 BRA `(.L_x_8) ;  /* 0x000000e400449947 */ /* 0x000fea0003800000 */
[----:B------:R-:W-:-:S06]  /*0a80*/  UISETP.GT.U32.AND UP0, UPT, UR10, 0x1, UPT ;  /* 0x000000010a00788c */ /* 0x000fcc000bf04070 */
[----:B------:R-:W-:-:S13]  /*0a90*/  PLOP3.LUT P0, PT, PT, PT, UP0, 0x80, 0x0 ;  /* 0x000000000000781c */ /* 0x000fda0003f0f008 */
[----:B------:R-:W-:Y:S05]  /*0aa0*/  @P0 EXIT ;  /* 0x000000000000094d */ /* 0x000fea0003800000 */
[----:B------:R-:W-:Y:S01]  /*0ab0*/  IMAD.MOV.U32 R6, RZ, RZ, -0x1 ;  /* 0xffffffffff067424 */ /* 0x000fe200078e00ff */
[----:B------:R-:W-:Y:S01]  /*0ac0*/  ULDC.64 UR4, c[0x0][0x650] ;  /* 0x0001940000047ab9 */ /* 0x000fe20000000a00 */
[----:B------:R-:W-:Y:S01]  /*0ad0*/  IMAD.MOV.U32 R5, RZ, RZ, -0x1 ;  /* 0xffffffffff057424 */ /* 0x000fe200078e00ff */
[----:B------:R-:W-:Y:S01]  /*0ae0*/  ISETP.GE.U32.AND P0, PT, R19, UR4, PT ;  /* 0x0000000413007c0c */ /* 0x000fe2000bf06070 */
[----:B------:R-:W-:Y:S01]  /*0af0*/  UMOV UR22, 0xffffffff ;  /* 0xffffffff00167882 */ /* 0x000fe20000000000 */
[----:B------:R1:W-:Y:S01]  /*0b00*/  STL [R1+0x8c], R6 ;  /* 0x00008c0601007387 */ /* 0x0003e20000100800 */
[----:B------:R-:W-:Y:S02]  /*0b10*/  PRMT R4, RZ, 0x7610, R4 ;  /* 0x00007610ff047816 */ /* 0x000fe40000000004 */
[----:B------:R-:W-:Y:S01]  /*0b20*/  ISETP.GE.U32.AND.EX P0, PT, R23, UR5, PT, P0 ;  /* 0x0000000517007c0c */ /* 0x000fe2000bf06100 */
[----:B------:R1:W-:-:S12]  /*0b30*/  STL [R1+0x88], R5 ;  /* 0x0000880501007387 */ /* 0x0003d80000100800 */
[----:B-1----:R-:W-:Y:S05]  /*0b40*/  @P0 BRA `(.L_x_9) ;  /* 0x0000000400380947 */ /* 0x002fea0003800000 */
[----:B------:R-:W1:Y:S01]  /*0b50*/  LDC.64 R14, c[0x0][0x628] ;  /* 0x00018a00ff0e7b82 */ /* 0x000e620000000a00 */
[----:B------:R-:W-:Y:S02]  /*0b60*/  IMAD.MOV.U32 R4, RZ, RZ, R19 ;  /* 0x000000ffff047224 */ /* 0x000fe400078e0013 */
[----:B------:R-:W-:-:S05]  /*0b70*/  IMAD.MOV.U32 R5, RZ, RZ, R23 ;  /* 0x000000ffff057224 */ /* 0x000fca00078e0017 */
[----:B------:R-:W2:Y:S08]  /*0b80*/  LDC R10, c[0x0][0x630] ;  /* 0x00018c00ff0a7b82 */ /* 0x000eb00000000800 */
[----:B------:R-:W3:Y:S01]  /*0b90*/  LDC.64 R16, c[0x0][0x620] ;  /* 0x00018800ff107b82 */ /* 0x000ee20000000a00 */
[----:B-1----:R-:W-:-:S04]  /*0ba0*/  ISETP.NE.U32.AND P0, PT, R14, RZ, PT ;  /* 0x000000ff0e00720c */ /* 0x002fc80003f05070 */
[----:B------:R-:W-:-:S13]  /*0bb0*/  ISETP.NE.AND.EX P0, PT, R15, RZ, PT, P0 ;  /* 0x000000ff0f00720c */ /* 0x000fda0003f05300 */
[----:B--23--:R-:W-:Y:S05]  /*0bc0*/  @!P0 BRA `(.L_x_10) ;  /* 0x0000000000288947 */ /* 0x00cfea0003800000 */
[----:B------:R-:W1:Y:S02]  /*0bd0*/  LDC R9, c[0x0][0x634] ;  /* 0x00018d00ff097b82 */ /* 0x000e640000000800 */
[----:B-1----:R-:W-:-:S05]  /*0be0*/  IADD3 R9, P0, R19, R9, RZ ;  /* 0x0000000913097210 */ /* 0x002fca0007f1e0ff */
[----:B------:R-:W-:-:S04]  /*0bf0*/  IMAD.X R13, RZ, RZ, R23, P0 ;  /* 0x000000ffff0d7224 */ /* 0x000fc800000e0617 */
[----:B------:R-:W-:-:S04]  /*0c00*/  IMAD.WIDE.U32 R4, R13, R14, RZ ;  /* 0x0000000e0d047225 */ /* 0x000fc800078e00ff */
[----:B------:R-:W-:-:S04]  /*0c10*/  IMAD.WIDE.U32 R6, P0, R9, R15, R4 ;  /* 0x0000000f09067225 */ /* 0x000fc80007800004 */
[----:B------:R-:W-:-:S04]  /*0c20*/  IMAD.WIDE.U32 R4, R9, R14, RZ ;  /* 0x0000000e09047225 */ /* 0x000fc800078e00ff */
[----:B------:R-:W-:Y:S01]  /*0c30*/  IMAD.X R9, RZ, RZ, RZ, P0 ;  /* 0x000000ffff097224 */ /* 0x000fe200000e06ff */
[----:B------:R-:W-:Y:S01]  /*0c40*/  IADD3 RZ, P0, R5, R6, RZ ;  /* 0x0000000605ff7210 */ /* 0x000fe20007f1e0ff */
[----:B------:R-:W-:-:S04]  /*0c50*/  IMAD.MOV.U32 R8, RZ, RZ, R7 ;  /* 0x000000ffff087224 */ /* 0x000fc800078e0007 */
[----:B------:R-:W-:-:S08]  /*0c60*/  IMAD.WIDE.U32.X R4, R13, R15, R8, P0 ;  /* 0x0000000f0d047225 */ /* 0x000fd000000e0408 */
.L_x_10:
[----:B------:R-:W1:Y:S01]  /*0c70*/  LDC.64 R20, c[0x0][0x640] ;  /* 0x00019000ff147b82 */ /* 0x000e620000000a00 */
[-C--:B------:R-:W-:Y:S01]  /*0c80*/  SHF.R.U64 R22, R4, R10.reuse, R5 ;  /* 0x0000000a04167219 */ /* 0x080fe20000001205 */
[----:B------:R-:W-:Y:S01]  /*0c90*/  IMAD.MOV.U32 R4, RZ, RZ, R19 ;  /* 0x000000ffff047224 */ /* 0x000fe200078e0013 */
[----:B------:R-:W-:Y:S01]  /*0ca0*/  SHF.R.U32.HI R3, RZ, R10, R5 ;  /* 0x0000000aff037219 */ /* 0x000fe20000011605 */
[----:B------:R-:W-:Y:S01]  /*0cb0*/  IMAD.MOV.U32 R5, RZ, RZ, R23 ;  /* 0x000000ffff057224 */ /* 0x000fe200078e0017 */
[----:B------:R-:W-:Y:S01]  /*0cc0*/  IADD3 R7, P0, RZ, -R22, RZ ;  /* 0x80000016ff077210 */ /* 0x000fe20007f1e0ff */
[----:B0-----:R-:W-:Y:S02]  /*0cd0*/  IMAD R23, R11, R12, R2 ;  /* 0x0000000c0b177224 */ /* 0x001fe400078e0202 */
[----:B------:R-:W0:Y:S01]  /*0ce0*/  LDC R8, c[0x0][0x618] ;  /* 0x00018600ff087b82 */ /* 0x000e220000000800 */
[----:B------:R-:W-:Y:S02]  /*0cf0*/  IMAD.MOV.U32 R11, RZ, RZ, 0x1 ;  /* 0x00000001ff0b7424 */ /* 0x000fe400078e00ff */
[----:B------:R-:W-:-:S02]  /*0d00*/  IMAD.X R3, RZ, RZ, ~R3, P0 ;  /* 0x000000ffff037224 */ /* 0x000fc400000e0e03 */
[----:B------:R-:W-:-:S03]  /*0d10*/  IMAD.WIDE.U32 R4, R7, R16, R4 ;  /* 0x0000001007047225 */ /* 0x000fc600078e0004 */
[----:B------:R-:W2:Y:S01]  /*0d20*/  LDC R14, c[0x0][0x608] ;  /* 0x00018200ff0e7b82 */ /* 0x000ea20000000800 */
[----:B------:R-:W-:-:S04]  /*0d30*/  IMAD R6, R3, R16, RZ ;  /* 0x0000001003067224 */ /* 0x000fc800078e02ff */
[----:B------:R-:W-:-:S03]  /*0d40*/  IMAD R3, R7, R17, R6 ;  /* 0x0000001107037224 */ /* 0x000fc600078e0206 */
[----:B------:R-:W3:Y:S01]  /*0d50*/  LDC R18, c[0x0][0x658] ;  /* 0x00019600ff127b82 */ /* 0x000ee20000000800 */
[----:B------:R-:W-:Y:S01]  /*0d60*/  IMAD.IADD R3, R5, 0x1, R3 ;  /* 0x0000000105037824 */ /* 0x000fe200078e0203 */
[----:B-1----:R-:W-:Y:S01]  /*0d70*/  ISETP.NE.U32.AND P0, PT, R20, RZ, PT ;  /* 0x000000ff1400720c */ /* 0x002fe20003f05070 */
[----:B------:R-:W-:-:S03]  /*0d80*/  IMAD.MOV.U32 R5, RZ, RZ, -0x1 ;  /* 0xffffffffff057424 */ /* 0x000fc600078e00ff */
[----:B------:R-:W-:Y:S02]  /*0d90*/  ISETP.NE.AND.EX P0, PT, R21, RZ, PT, P0 ;  /* 0x000000ff1500720c */ /* 0x000fe40003f05300 */
[----:B------:R-:W1:Y:S01]  /*0da0*/  LDC R13, c[0x0][0x600] ;  /* 0x00018000ff0d7b82 */ /* 0x000e620000000800 */
[-CC-:B0-----:R-:W-:Y:S02]  /*0db0*/  SHF.R.U64 R10, R4, R8.reuse, R3.reuse ;  /* 0x00000008040a7219 */ /* 0x181fe40000001203 */
[----:B------:R-:W-:-:S05]  /*0dc0*/  SHF.R.U32.HI R3, RZ, R8, R3 ;  /* 0x00000008ff037219 */ /* 0x000fca0000011603 */
[----:B------:R-:W0:Y:S01]  /*0dd0*/  LDC R15, c[0x0][0x648] ;  /* 0x00019200ff0f7b82 */ /* 0x000e220000000800 */
[-CC-:B--2---:R-:W-:Y:S02]  /*0de0*/  SHF.R.U64 R19, R10, R14.reuse, R3.reuse ;  /* 0x0000000e0a137219 */ /* 0x184fe40000001203 */
[----:B------:R-:W-:-:S05]  /*0df0*/  SHF.R.U32.HI R3, RZ, R14, R3 ;  /* 0x0000000eff037219 */ /* 0x000fca0000011603 */
[----:B------:R-:W2:Y:S01]  /*0e00*/  LDC R17, c[0x0][0x638] ;  /* 0x00018e00ff117b82 */ /* 0x000ea20000000800 */
[-C--:B---3--:R-:W-:Y:S02]  /*0e10*/  SHF.L.U32 R2, R5, R18.reuse, RZ ;  /* 0x0000001205027219 */ /* 0x088fe400000006ff */
[--C-:B------:R-:W-:Y:S02]  /*0e20*/  SHF.R.U64 R12, R19, R18, R3.reuse ;  /* 0x00000012130c7219 */ /* 0x100fe40000001203 */
[----:B------:R-:W-:Y:S02]  /*0e30*/  LOP3.LUT R8, RZ, R2, RZ, 0x33, !PT ;  /* 0x00000002ff087212 */ /* 0x000fe400078e33ff */
[----:B------:R-:W-:Y:S01]  /*0e40*/  SHF.R.U32.HI R3, RZ, R18, R3 ;  /* 0x00000012ff037219 */ /* 0x000fe20000011603 */
[----:B------:R-:W3:Y:S01]  /*0e50*/  LDC R16, c[0x0][0x610] ;  /* 0x00018400ff107b82 */ /* 0x000ee20000000800 */
[----:B------:R-:W-:Y:S01]  /*0e60*/  IMAD.MOV.U32 R2, RZ, RZ, R12 ;  /* 0x000000ffff027224 */ /* 0x000fe200078e000c */
[----:B------:R-:W-:Y:S06]  /*0e70*/  @!P0 BRA `(.L_x_11) ;  /* 0x0000000000288947 */ /* 0x000fec0003800000 */
[----:B------:R-:W4:Y:S02]  /*0e80*/  LDC R7, c[0x0][0x64c] ;  /* 0x00019300ff077b82 */ /* 0x000f240000000800 */
[----:B----4-:R-:W-:-:S05]  /*0e90*/  IADD3 R7, P0, R12, R7, RZ ;  /* 0x000000070c077210 */ /* 0x010fca0007f1e0ff */
        /* <DEDUP_REMOVED lines=8> */
.L_x_11:
[----:B0-----:R-:W-:Y:S01]  /*0f20*/  SHF.R.U64 R4, R2, R15, R3 ;  /* 0x0000000f02047219 */ /* 0x001fe20000001203 */
[----:B-1----:R-:W-:Y:S01]  /*0f30*/  VIADD R5, R13, 0xffffffff ;  /* 0xffffffff0d057836 */ /* 0x002fe20000000000 */
[----:B------:R-:W-:Y:S02]  /*0f40*/  SHF.L.U32 R2, R11, R18, RZ ;  /* 0x000000120b027219 */ /* 0x000fe400000006ff */
[----:B------:R-:W-:Y:S01]  /*0f50*/  LOP3.LUT R3, R19, R8, RZ, 0xc0, !PT ;  /* 0x0000000813037212 */ /* 0x000fe200078ec0ff */
[----:B------:R-:W-:Y:S01]  /*0f60*/  IMAD.MOV R6, RZ, RZ, -R4 ;  /* 0x000000ffff067224 */ /* 0x000fe200078e0a04 */
[----:B------:R-:W-:Y:S02]  /*0f70*/  SEL R0, R0, R23, !P4 ;  /* 0x0000001700007207 */ /* 0x000fe40006000000 */
[----:B------:R-:W-:Y:S01]  /*0f80*/  LOP3.LUT R5, R10, R5, RZ, 0xc0, !PT ;  /* 0x000000050a057212 */ /* 0x000fe200078ec0ff */
[----:B------:R-:W-:Y:S01]  /*0f90*/  IMAD R3, R2, R4, R3 ;  /* 0x0000000402037224 */ /* 0x000fe200078e0203 */
[----:B------:R-:W-:Y:S01]  /*0fa0*/  R2UR UR22, R22 ;  /* 0x00000000161672ca */ /* 0x000fe200000e0000 */
[----:B--2---:R-:W-:-:S02]  /*0fb0*/  IMAD R2, R6, R17, R12 ;  /* 0x0000001106027224 */ /* 0x004fc400078e020c */
[----:B---3--:R-:W-:Y:S02]  /*0fc0*/  IMAD R0, R3, R16, R0 ;  /* 0x0000001003007224 */ /* 0x008fe400078e0200 */
[----:B------:R-:W-:Y:S02]  /*0fd0*/  IMAD R3, R2, R13, R5 ;  /* 0x0000000d02037224 */ /* 0x000fe400078e0205 */
[----:B------:R-:W-:-:S03]  /*0fe0*/  IMAD.MOV.U32 R4, RZ, RZ, 0x1 ;  /* 0x00000001ff047424 */ /* 0x000fc600078e00ff */
[----:B------:R-:W-:Y:S02]  /*0ff0*/  SEL R2, R3, R0, !P4 ;  /* 0x0000000003027207 */ /* 0x000fe40006000000 */
[----:B------:R-:W-:-:S03]  /*1000*/  SEL R0, R0, R3, !P4 ;  /* 0x0000000300007207 */ /* 0x000fc60006000000 */
[----:B------:R1:W-:Y:S04]  /*1010*/  STL [R1+0x88], R2 ;  /* 0x0000880201007387 */ /* 0x0003e80000100800 */
[----:B------:R1:W-:Y:S02]  /*1020*/  STL [R1+0x8c], R0 ;  /* 0x00008c0001007387 */ /* 0x0003e40000100800 */
.L_x_9:
[----:B------:R-:W-:-:S08]  /*1030*/  NOP ;  /* 0x0000000000007918 */ /* 0x000fd00000000000 */
[----:B------:R-:W2:Y:S02]  /*1040*/  USETMAXREG.TRY_ALLOC.CTAPOOL UP0, 0xe8 ;  /* 0x000000e8000079c8 */ /* 0x000ea40008000600 */
[----:B--2---:R-:W-:-:S13]  /*1050*/  PLOP3.LUT P0, PT, PT, PT, UP0, 0x80, 0x0 ;  /* 0x000000000000781c */ /* 0x004fda0003f0f008 */
[----:B------:R-:W-:Y:S05]  /*1060*/  @!P0 BRA `(.L_x_9) ;  /* 0xfffffffc00f08947 */ /* 0x000fea000383ffff */
[----:B------:R-:W-:Y:S01]  /*1070*/  ULDC.64 UR4, c[0x0][0x598] ;  /* 0x0001660000047ab9 */ /* 0x000fe20000000a00 */
[----:B------:R-:W-:Y:S01]  /*1080*/  ULDC.64 UR14, c[0x0][0x208] ;  /* 0x00008200000e7ab9 */ /* 0x000fe20000000a00 */
[----:B------:R-:W-:-:S04]  /*1090*/  ISETP.NE.U32.AND P0, PT, RZ, UR4, PT ;  /* 0x00000004ff007c0c */ /* 0x000fc8000bf05070 */
[----:B------:R-:W-:-:S13]  /*10a0*/  ISETP.NE.AND.EX P0, PT, RZ, UR5, PT, P0 ;  /* 0x00000005ff007c0c */ /* 0x000fda000bf05300 */
[----:B------:R-:W-:Y:S05]  /*10b0*/  @!P0 BRA `(.L_x_12) ;  /* 0x0000000000208947 */ /* 0x000fea0003800000 */
[----:B-1----:R-:W1:Y:S02]  /*10c0*/  LDC.64 R2, c[0x0][0x598] ;  /* 0x00016600ff027b82 */ /* 0x002e640000000a00 */
[----:B-1----:R-:W2:Y:S02]  /*10d0*/  LDG.E.64 R2, desc[UR14][R2.64] ;  /* 0x0000000e02027981 */ /* 0x002ea4000c1e1b00 */
[----:B--2---:R-:W-:-:S04]  /*10e0*/  ISETP.NE.U32.AND P0, PT, R2, RZ, PT ;  /* 0x000000ff0200720c */ /* 0x004fc80003f05070 */
[----:B------:R-:W-:-:S13]  /*10f0*/  ISETP.NE.AND.EX P0, PT, R3, RZ, PT, P0 ;  /* 0x000000ff0300720c */ /* 0x000fda0003f05300 */
[----:B------:R-:W-:Y:S05]  /*1100*/  @!P0 BRA `(.L_x_12) ;  /* 0x00000000000c8947 */ /* 0x000fea0003800000 */
[----:B------:R-:W2:Y:S02]  /*1110*/  LD.E R2, desc[UR14][R2.64] ;  /* 0x0000000e02027980 */ /* 0x000ea4000c101900 */
[----:B--2---:R-:W-:Y:S01]  /*1120*/  R2UR UR20, R2 ;  /* 0x00000000021472ca */ /* 0x004fe200000e0000 */
[----:B------:R-:W-:-:S14]  /*1130*/  BRA `(.L_x_13) ;  /* 0x0000000000247947 */ /* 0x000fdc0003800000 */
.L_x_12:
[----:B------:R-:W-:Y:S02]  /*1140*/  ULDC.64 UR4, c[0x0][0x588] ;  /* 0x0001620000047ab9 */ /* 0x000fe40000000a00 */
[----:B------:R-:W-:-:S04]  /*1150*/  ISETP.NE.U32.AND P0, PT, RZ, UR4, PT ;  /* 0x00000004ff007c0c */ /* 0x000fc8000bf05070 */
[----:B------:R-:W-:-:S13]  /*1160*/  ISETP.NE.AND.EX P0, PT, RZ, UR5, PT, P0 ;  /* 0x00000005ff007c0c */ /* 0x000fda000bf05300 */
[----:B------:R-:W-:Y:S05]  /*1170*/  @!P0 BRA `(.L_x_14) ;  /* 0x0000000000108947 */ /* 0x000fea0003800000 */
[----:B-1----:R-:W1:Y:S02]  /*1180*/  LDC.64 R2, c[0x0][0x588] ;  /* 0x00016200ff027b82 */ /* 0x002e640000000a00 */
[----:B-1----:R-:W2:Y:S02]  /*1190*/  LDG.E R2, desc[UR14][R2.64] ;  /* 0x0000000e02027981 */ /* 0x002ea4000c1e1900 */
[----:B--2---:R-:W-:Y:S01]  /*11a0*/  R2UR UR20, R2 ;  /* 0x00000000021472ca */ /* 0x004fe200000e0000 */
[----:B------:R-:W-:-:S14]  /*11b0*/  BRA `(.L_x_13) ;  /* 0x0000000000047947 */ /* 0x000fdc0003800000 */
.L_x_14:
[----:B------:R-:W-:-:S05]  /*11c0*/  ULDC UR20, c[0x0][0x580] ;  /* 0x0001600000147ab9 */ /* 0x000fca0000000800 */
.L_x_13:
[----:B------:R-:W-:Y:S02]  /*11d0*/  ULDC.64 UR4, c[0x0][0x5a0] ;  /* 0x0001680000047ab9 */ /* 0x000fe40000000a00 */
        /* <DEDUP_REMOVED lines=11> */
.L_x_15:
        /* <DEDUP_REMOVED lines=8> */
.L_x_17:
[----:B------:R-:W-:-:S05]  /*1310*/  ULDC UR21, c[0x0][0x584] ;  /* 0x0001610000157ab9 */ /* 0x000fca0000000800 */
.L_x_16:
[----:B------:R-:W-:-:S13]  /*1320*/  LOP3.LUT P0, RZ, R4, 0xff, RZ, 0xc0, !PT ;  /* 0x000000ff04ff7812 */ /* 0x000fda000780c0ff */
[----:B------:R-:W-:Y:S05]  /*1330*/  @!P0 EXIT ;  /* 0x000000000000894d */ /* 0x000fea0003800000 */
[----:B------:R-:W-:Y:S01]  /*1340*/  ULDC UR4, c[0x0][0x28c] ;  /* 0x0000a30000047ab9 */ /* 0x000fe20000000800 */
[----:B------:R-:W-:Y:S02]  /*1350*/  ULOP3.LUT UR23, UR13, 0x1, URZ, 0xfc, !UPT ;  /* 0x000000010d177892 */ /* 0x000fe4000f8efc3f */
[----:B------:R-:W-:-:S04]  /*1360*/  UIADD3 UR4, UR4, 0x3f, URZ ;  /* 0x0000003f04047890 */ /* 0x000fc8000fffe03f */
[----:B------:R-:W-:-:S04]  /*1370*/  USHF.R.S32.HI UR5, URZ, 0x1f, UR4 ;  /* 0x0000001f3f057899 */ /* 0x000fc80008011404 */
[----:B------:R-:W-:-:S03]  /*1380*/  ULEA.HI UR5, UR5, UR4, URZ, 0x6 ;  /* 0x0000000405057291 */ /* 0x000fc6000f8f303f */
[----:B------:R-:W-:Y:S01]  /*1390*/  UMOV UR4, URZ ;  /* 0x0000003f00047c82 */ /* 0x000fe20008000000 */
[----:B------:R-:W-:-:S03]  /*13a0*/  USHF.R.S32.HI UR9, URZ, 0x6, UR5 ;  /* 0x000000063f097899 */ /* 0x000fc60008011405 */
[----:B------:R-:W-:-:S09]  /*13b0*/  UMOV UR5, URZ ;  /* 0x0000003f00057c82 */ /* 0x000fd20008000000 */
.L_x_300:
[----:B-1----:R-:W1:Y:S01]  /*13c0*/  S2R R0, SR_TID.X ;  /* 0x0000000000007919 */ /* 0x002e620000002100 */
[----:B--2---:R-:W2:Y:S01]  /*13d0*/  S2UR UR17, SR_CgaCtaId ;  /* 0x00000000001179c3 */ /* 0x004ea20000008800 */
[----:B------:R-:W-:Y:S01]  /*13e0*/  UMOV UR16, 0x400 ;  /* 0x0000040000107882 */ /* 0x000fe20000000000 */
[----:B------:R-:W-:Y:S01]  /*13f0*/  UMOV UR6, URZ ;  /* 0x0000003f00067c82 */ /* 0x000fe20008000000 */
[----:B------:R-:W-:Y:S01]  /*1400*/  STL [R1+0x74], RZ ;  /* 0x000074ff01007387 */ /* 0x000fe20000100800 */
[----:B------:R-:W-:Y:S01]  /*1410*/  UMOV UR7, URZ ;  /* 0x0000003f00077c82 */ /* 0x000fe20008000000 */
[----:B------:R-:W-:Y:S01]  /*1420*/  UMOV UR8, URZ ;  /* 0x0000003f00087c82 */ /* 0x000fe20008000000 */
[----:B------:R-:W-:Y:S01]  /*1430*/  CS2R R4, SRZ ;  /* 0x0000000000047805 */ /* 0x000fe2000001ff00 */
[----:B------:R-:W-:Y:S01]  /*1440*/  STL [R1+0x70], RZ ;  /* 0x000070ff01007387 */ /* 0x000fe20000100800 */
[----:B---3--:R-:W3:Y:S01]  /*1450*/  LDC R2, c[0x0][0x28c] ;  /* 0x0000a300ff027b82 */ /* 0x008ee20000000800 */
[----:B------:R-:W-:-:S02]  /*1460*/  CS2R R6, SRZ ;  /* 0x0000000000067805 */ /* 0x000fc4000001ff00 */
[----:B------:R-:W-:Y:S01]  /*1470*/  CS2R R8, SRZ ;  /* 0x0000000000087805 */ /* 0x000fe2000001ff00 */
[----:B------:R-:W-:Y:S01]  /*1480*/  STL [R1+0x6c], RZ ;  /* 0x00006cff01007387 */ /* 0x000fe20000100800 */
[----:B------:R-:W-:Y:S02]  /*1490*/  CS2R R10, SRZ ;  /* 0x00000000000a7805 */ /* 0x000fe4000001ff00 */
[----:B------:R-:W-:Y:S02]  /*14a0*/  CS2R R12, SRZ ;  /* 0x00000000000c7805 */ /* 0x000fe4000001ff00 */
[----:B------:R-:W-:Y:S01]  /*14b0*/  CS2R R14, SRZ ;  /* 0x00000000000e7805 */ /* 0x000fe2000001ff00 */
[----:B------:R-:W-:Y:S01]  /*14c0*/  STL [R1+0x68], RZ ;  /* 0x000068ff01007387 */ /* 0x000fe20000100800 */
[----:B------:R-:W-:Y:S02]  /*14d0*/  CS2R R16, SRZ ;  /* 0x0000000000107805 */ /* 0x000fe4000001ff00 */
[----:B0-----:R-:W-:-:S02]  /*14e0*/  CS2R R18, SRZ ;  /* 0x0000000000127805 */ /* 0x001fc4000001ff00 */
[----:B------:R-:W-:Y:S01]  /*14f0*/  CS2R R20, SRZ ;  /* 0x0000000000147805 */ /* 0x000fe2000001ff00 */
[----:B------:R-:W-:Y:S01]  /*1500*/  STL [R1+0x64], RZ ;  /* 0x000064ff01007387 */ /* 0x000fe20000100800 */
[----:B------:R-:W-:Y:S02]  /*1510*/  CS2R R22, SRZ ;  /* 0x0000000000167805 */ /* 0x000fe4000001ff00 */
[----:B------:R-:W-:Y:S02]  /*1520*/  CS2R R152, SRZ ;  /* 0x0000000000987805 */ /* 0x000fe4000001ff00 */
[----:B------:R-:W-:Y:S01]  /*1530*/  CS2R R154, SRZ ;  /* 0x00000000009a7805 */ /* 0x000fe2000001ff00 */
[----:B------:R-:W-:Y:S01]  /*1540*/  STL [R1+0x60], RZ ;  /* 0x000060ff01007387 */ /* 0x000fe20000100800 */
[----:B------:R-:W-:Y:S02]  /*1550*/  CS2R R156, SRZ ;  /* 0x00000000009c7805 */ /* 0x000fe4000001ff00 */
[----:B------:R-:W-:-:S02]  /*1560*/  CS2R R158, SRZ ;  /* 0x00000000009e7805 */ /* 0x000fc4000001ff00 */
[----:B------:R-:W-:Y:S01]  /*1570*/  CS2R R160, SRZ ;  /* 0x0000000000a07805 */ /* 0x000fe2000001ff00 */
[----:B------:R-:W-:Y:S01]  /*1580*/  STL [R1+0x5c], RZ ;  /* 0x00005cff01007387 */ /* 0x000fe20000100800 */
[----:B------:R-:W-:Y:S02]  /*1590*/  CS2R R162, SRZ ;  /* 0x0000000000a27805 */ /* 0x000fe4000001ff00 */
[----:B------:R-:W-:Y:S02]  /*15a0*/  CS2R R164, SRZ ;  /* 0x0000000000a47805 */ /* 0x000fe4000001ff00 */
[----:B------:R-:W-:Y:S02]  /*15b0*/  CS2R R166, SRZ ;  /* 0x0000000000a67805 */ /* 0x000fe4000001ff00 */
[----:B-1----:R-:W-:Y:S01]  /*15c0*/  LOP3.LUT R0, R0, 0x80, RZ, 0xc0, !PT ;  /* 0x0000008000007812 */ /* 0x002fe200078ec0ff */
[----:B------:R-:W-:Y:S01]  /*15d0*/  STL [R1+0x58], RZ ;  /* 0x000058ff01007387 */ /* 0x000fe20000100800 */
[----:B---3--:R-:W-:-:S02]  /*15e0*/  ISETP.GE.AND P0, PT, R2, 0x1, PT ;  /* 0x000000010200780c */ /* 0x008fc40003f06270 */
[----:B------:R-:W-:Y:S02]  /*15f0*/  CS2R R2, SRZ ;  /* 0x0000000000027805 */ /* 0x000fe4000001ff00 */
[----:B------:R-:W-:Y:S01]  /*1600*/  SHF.R.U32.HI R0, RZ, 0x7, R0 ;  /* 0x00000007ff007819 */ /* 0x000fe20000011600 */
[----:B------:R-:W-:Y:S01]  /*1610*/  STL [R1+0x54], RZ ;  /* 0x000054ff01007387 */ /* 0x000fe20000100800 */
[----:B------:R-:W-:Y:S02]  /*1620*/  CS2R R168, SRZ ;  /* 0x0000000000a87805 */ /* 0x000fe4000001ff00 */
[----:B------:R-:W-:Y:S02]  /*1630*/  CS2R R170, SRZ ;  /* 0x0000000000aa7805 */ /* 0x000fe4000001ff00 */
[----:B------:R-:W-:Y:S01]  /*1640*/  CS2R R172, SRZ ;  /* 0x0000000000ac7805 */ /* 0x000fe2000001ff00 */
[----:B------:R-:W-:Y:S01]  /*1650*/  STL [R1+0x50], RZ ;  /* 0x000050ff01007387 */ /* 0x000fe20000100800 */
[----:B------:R-:W-:-:S02]  /*1660*/  CS2R R174, SRZ ;  /* 0x0000000000ae7805 */ /* 0x000fc4000001ff00 */
[----:B------:R-:W-:Y:S02]  /*1670*/  CS2R R176, SRZ ;  /* 0x0000000000b07805 */ /* 0x000fe4000001ff00 */
[----:B------:R-:W-:Y:S01]  /*1680*/  CS2R R178, SRZ ;  /* 0x0000000000b27805 */ /* 0x000fe2000001ff00 */
[----:B------:R-:W0:Y:S01]  /*1690*/  SHFL.IDX PT, R0, R0, RZ, 0x1f ;  /* 0x00001fff00007589 */ /* 0x000e2200000e0000 */
[----:B------:R-:W-:Y:S02]  /*16a0*/  CS2R R180, SRZ ;  /* 0x0000000000b47805 */ /* 0x000fe4000001ff00 */
[----:B------:R-:W-:Y:S02]  /*16b0*/  CS2R R182, SRZ ;  /* 0x0000000000b67805 */ /* 0x000fe4000001ff00 */
[----:B------:R-:W-:Y:S01]  /*16c0*/  CS2R R184, SRZ ;  /* 0x0000000000b87805 */ /* 0x000fe2000001ff00 */
[----:B------:R1:W-:Y:S01]  /*16d0*/  STL [R1+0x4c], RZ ;  /* 0x00004cff01007387 */ /* 0x0003e20000100800 */
[----:B------:R-:W-:-:S02]  /*16e0*/  CS2R R186, SRZ ;  /* 0x0000000000ba7805 */ /* 0x000fc4000001ff00 */
[----:B------:R-:W-:Y:S02]  /*16f0*/  CS2R R188, SRZ ;  /* 0x0000000000bc7805 */ /* 0x000fe4000001ff00 */
[----:B------:R-:W-:Y:S01]  /*1700*/  CS2R R190, SRZ ;  /* 0x0000000000be7805 */ /* 0x000fe2000001ff00 */
[----:B------:R1:W-:Y:S01]  /*1710*/  STL [R1+0x48], RZ ;  /* 0x000048ff01007387 */ /* 0x0003e20000100800 */
        /* <DEDUP_REMOVED lines=14> */
[----:B------:R-:W-:Y:S02]  /*1800*/  CS2R R214, SRZ ;  /* 0x0000000000d67805 */ /* 0x000fe4000001ff00 */
[----:B0-----:R-:W-:Y:S01]  /*1810*/  R2UR UR11, R0 ;  /* 0x00000000000b72ca */ /* 0x001fe200000e0000 */
[----:B------:R1:W-:Y:S01]  /*1820*/  STL [R1+0x38], RZ ;  /* 0x000038ff01007387 */ /* 0x0003e20000100800 */
[----:B------:R-:W-:Y:S01]  /*1830*/  IMAD.MOV.U32 R0, RZ, RZ, RZ ;  /* 0x000000ffff007224 */ /* 0x000fe200078e00ff */
[----:B------:R-:W-:Y:S02]  /*1840*/  CS2R R216, SRZ ;  /* 0x0000000000d87805 */ /* 0x000fe4000001ff00 */
[----:B------:R-:W-:Y:S01]  /*1850*/  CS2R R218, SRZ ;  /* 0x0000000000da7805 */ /* 0x000fe2000001ff00 */
[----:B------:R1:W-:Y:S01]  /*1860*/  STL [R1+0x34], RZ ;  /* 0x000034ff01007387 */ /* 0x0003e20000100800 */
[----:B------:R-:W-:-:S02]  /*1870*/  CS2R R220, SRZ ;  /* 0x0000000000dc7805 */ /* 0x000fc4000001ff00 */
[----:B------:R-:W-:Y:S02]  /*1880*/  CS2R R222, SRZ ;  /* 0x0000000000de7805 */ /* 0x000fe4000001ff00 */
[----:B------:R-:W-:Y:S01]  /*1890*/  CS2R R224, SRZ ;  /* 0x0000000000e07805 */ /* 0x000fe2000001ff00 */
[----:B------:R1:W-:Y:S01]  /*18a0*/  STL [R1+0x30], RZ ;  /* 0x000030ff01007387 */ /* 0x0003e20000100800 */
[----:B------:R-:W-:Y:S01]  /*18b0*/  IMAD.MOV.U32 R226, RZ, RZ, RZ ;  /* 0x000000ffffe27224 */ /* 0x000fe200078e00ff */
[----:B------:R-:W-:Y:S01]  /*18c0*/  CS2R R88, SRZ ;  /* 0x0000000000587805 */ /* 0x000fe2000001ff00 */
[----:B------:R-:W-:Y:S01]  /*18d0*/  IMAD.U32 R227, RZ, RZ, UR4 ;  /* 0x00000004ffe37e24 */ /* 0x000fe2000f8e00ff */
[----:B------:R1:W-:Y:S01]  /*18e0*/  STL [R1+0x2c], RZ ;  /* 0x00002cff01007387 */ /* 0x0003e20000100800 */
[----:B------:R-:W-:Y:S01]  /*18f0*/  ULEA.HI UR10, UR11, UR11, URZ, 0x1 ;  /* 0x0000000b0b0a7291 */ /* 0x000fe2000f8f083f */
[----:B------:R-:W-:Y:S02]  /*1900*/  CS2R R90, SRZ ;  /* 0x00000000005a7805 */ /* 0x000fe4000001ff00 */
[----:B------:R-:W-:Y:S01]  /*1910*/  CS2R R92, SRZ ;  /* 0x00000000005c7805 */ /* 0x000fe2000001ff00 */
[----:B------:R1:W-:Y:S01]  /*1920*/  STL [R1+0x28], RZ ;  /* 0x000028ff01007387 */ /* 0x0003e20000100800 */
[----:B------:R-:W-:Y:S01]  /*1930*/  ULOP3.LUT UR12, UR10, 0xffffe, URZ, 0xc0, !UPT ;  /* 0x000ffffe0a0c7892 */ /* 0x000fe2000f8ec03f */
[----:B------:R-:W-:Y:S01]  /*1940*/  CS2R R94, SRZ ;  /* 0x00000000005e7805 */ /* 0x000fe2000001ff00 */
[----:B--2---:R-:W-:Y:S01]  /*1950*/  ULEA UR10, UR17, UR16, 0x18 ;  /* 0x00000010110a7291 */ /* 0x004fe2000f8ec03f */
[----:B------:R1:W-:Y:S01]  /*1960*/  STL [R1+0x24], RZ ;  /* 0x000024ff01007387 */ /* 0x0003e20000100800 */
[----:B------:R-:W-:Y:S01]  /*1970*/  UIADD3 UR12, UR11, -UR12, URZ ;  /* 0x8000000c0b0c7290 */ /* 0x000fe2000fffe03f */
[----:B------:R-:W-:-:S02]  /*1980*/  CS2R R96, SRZ ;  /* 0x0000000000607805 */ /* 0x000fc4000001ff00 */
[----:B------:R-:W-:Y:S01]  /*1990*/  CS2R R98, SRZ ;  /* 0x0000000000627805 */ /* 0x000fe2000001ff00 */
[----:B------:R1:W-:Y:S01]  /*19a0*/  STL [R1+0x20], RZ ;  /* 0x000020ff01007387 */ /* 0x0003e20000100800 */
[----:B------:R-:W-:Y:S01]  /*19b0*/  ULEA UR12, UR12, UR10, 0xc ;  /* 0x0000000a0c0c7291 */ /* 0x000fe2000f8e603f */
[----:B------:R-:W-:Y:S02]  /*19c0*/  CS2R R100, SRZ ;  /* 0x0000000000647805 */ /* 0x000fe4000001ff00 */
[----:B------:R-:W-:Y:S01]  /*19d0*/  CS2R R102, SRZ ;  /* 0x0000000000667805 */ /* 0x000fe2000001ff00 */
[----:B------:R1:W-:Y:S01]  /*19e0*/  STL [R1+0x1c], RZ ;  /* 0x00001cff01007387 */ /* 0x0003e20000100800 */
[----:B------:R-:W-:Y:S01]  /*19f0*/  UIADD3 UR12, UR12, 0x180, URZ ;  /* 0x000001800c0c7890 */ /* 0x000fe2000fffe03f */
[----:B------:R-:W-:Y:S02]  /*1a00*/  CS2R R104, SRZ ;  /* 0x0000000000687805 */ /* 0x000fe4000001ff00 */
[----:B------:R-:W-:Y:S01]  /*1a10*/  CS2R R106, SRZ ;  /* 0x00000000006a7805 */ /* 0x000fe2000001ff00 */
[----:B------:R1:W-:Y:S01]  /*1a20*/  STL [R1+0x18], RZ ;  /* 0x000018ff01007387 */ /* 0x0003e20000100800 */
[----:B------:R-:W-:Y:S01]  /*1a30*/  USHF.R.U32.HI UR11, URZ, 0x4, UR12 ;  /* 0x000000043f0b7899 */ /* 0x000fe2000801160c */
[----:B------:R-:W-:-:S02]  /*1a40*/  CS2R R108, SRZ ;  /* 0x00000000006c7805 */ /* 0x000fc4000001ff00 */
[----:B------:R-:W-:Y:S01]  /*1a50*/  CS2R R110, SRZ ;  /* 0x00000000006e7805 */ /* 0x000fe2000001ff00 */
[----:B------:R1:W-:Y:S01]  /*1a60*/  STL [R1+0x14], RZ ;  /* 0x000014ff01007387 */ /* 0x0003e20000100800 */
[----:B------:R-:W-:Y:S01]  /*1a70*/  ULOP3.LUT UR11, UR11, 0x3fff, URZ, 0xc0, !UPT ;  /* 0x00003fff0b0b7892 */ /* 0x000fe2000f8ec03f */
[----:B------:R-:W-:Y:S01]  /*1a80*/  CS2R R112, SRZ ;  /* 0x0000000000707805 */ /* 0x000fe2000001ff00 */
[----:B------:R-:W-:Y:S01]  /*1a90*/  UMOV UR12, UR5 ;  /* 0x00000005000c7c82 */ /* 0x000fe20008000000 */
        /* <DEDUP_REMOVED lines=16> */
[----:B------:R1:W-:Y:S01]  /*1ba0*/  STL [R1], RZ ;  /* 0x000000ff01007387 */ /* 0x0003e20000100800 */
[----:B------:R-:W-:Y:S02]  /*1bb0*/  CS2R R138, SRZ ;  /* 0x00000000008a7805 */ /* 0x000fe4000001ff00 */
[----:B------:R-:W-:Y:S02]  /*1bc0*/  CS2R R140, SRZ ;  /* 0x00000000008c7805 */ /* 0x000fe4000001ff00 */
[----:B------:R-:W-:Y:S02]  /*1bd0*/  CS2R R142, SRZ ;  /* 0x00000000008e7805 */ /* 0x000fe4000001ff00 */
[----:B------:R-:W-:-:S02]  /*1be0*/  CS2R R144, SRZ ;  /* 0x0000000000907805 */ /* 0x000fc4000001ff00 */
[----:B------:R-:W-:Y:S02]  /*1bf0*/  CS2R R146, SRZ ;  /* 0x0000000000927805 */ /* 0x000fe4000001ff00 */
[----:B------:R-:W-:Y:S02]  /*1c00*/  CS2R R148, SRZ ;  /* 0x0000000000947805 */ /* 0x000fe4000001ff00 */
[----:B------:R-:W-:Y:S02]  /*1c10*/  CS2R R150, SRZ ;  /* 0x0000000000967805 */ /* 0x000fe4000001ff00 */
[----:B------:R-:W-:Y:S02]  /*1c20*/  CS2R R24, SRZ ;  /* 0x0000000000187805 */ /* 0x000fe4000001ff00 */
[----:B----4-:R-:W-:Y:S02]  /*1c30*/  CS2R R26, SRZ ;  /* 0x00000000001a7805 */ /* 0x010fe4000001ff00 */
[----:B------:R-:W-:-:S02]  /*1c40*/  CS2R R28, SRZ ;  /* 0x00000000001c7805 */ /* 0x000fc4000001ff00 */
[----:B------:R-:W-:Y:S02]  /*1c50*/  CS2R R30, SRZ ;  /* 0x00000000001e7805 */ /* 0x000fe4000001ff00 */
[----:B------:R-:W-:Y:S02]  /*1c60*/  CS2R R32, SRZ ;  /* 0x0000000000207805 */ /* 0x000fe4000001ff00 */
        /* <DEDUP_REMOVED lines=26> */
[----:B------:R-:W-:Y:S01]  /*1e10*/  CS2R R86, SRZ ;  /* 0x0000000000567805 */ /* 0x000fe2000001ff00 */
[----:B-1----:R-:W-:Y:S06]  /*1e20*/  @!P0 BRA `(.L_x_18) ;  /* 0x0000001000888947 */ /* 0x002fec0003800000 */
[----:B------:R-:W-:-:S06]  /*1e30*/  UISETP.NE.AND UP0, UPT, UR23, 0x3, UPT ;  /* 0x000000031700788c */ /* 0x000fcc000bf05270 */
[----:B------:R-:W-:-:S13]  /*1e40*/  PLOP3.LUT P1, PT, PT, PT, UP0, 0x80, 0x0 ;  /* 0x000000000000781c */ /* 0x000fda0003f2f008 */
[----:B------:R-:W-:Y:S05]  /*1e50*/  @!P1 BRA `(.L_x_19) ;  /* 0x0000000000049947 */ /* 0x000fea0003800000 */
[----:B------:R-:W-:Y:S01]  /*1e60*/  BPT.TRAP 0x1 ;  /* 0x000000040000795c */ /* 0x000fe20000300000 */
.L_x_19:
[----:B------:R-:W-:Y:S01]  /*1e70*/  ULEA UR6, UR5, UR10, 0x3 ;  /* 0x0000000a05067291 */ /* 0x000fe2000f8e183f */
[----:B------:R-:W-:-:S05]  /*1e80*/  IMAD.U32 R0, RZ, RZ, UR4 ;  /* 0x00000004ff007e24 */ /* 0x000fca000f8e00ff */
[----:B------:R-:W-:-:S04]  /*1e90*/  SHF.L.U32 R0, R0, 0x1f, RZ ;  /* 0x0000001f00007819 */ /* 0x000fc800000006ff */
[----:B------:R0:W1:Y:S01]  /*1ea0*/  SYNCS.PHASECHK.TRANS64.TRYWAIT P0, [UR6], R0 ;  /* 0x00000000ff0075a7 */ /* 0x0000620008000146 */
[----:B------:R-:W-:Y:S05]  /*1eb0*/  @!P1 BRA `(.L_x_20) ;  /* 0x0000000000049947 */ /* 0x000fea0003800000 */
[----:B------:R-:W-:Y:S01]  /*1ec0*/  BPT.TRAP 0x1 ;  /* 0x000000040000795c */ /* 0x000fe20000300000 */
.L_x_20:
[----:B-1----:R-:W-:Y:S05]  /*1ed0*/  @P0 BRA `(.L_x_21) ;  /* 0x0000000000080947 */ /* 0x002fea0003800000 */
[----:B------:R-:W1:Y:S02]  /*1ee0*/  SYNCS.PHASECHK.TRANS64.TRYWAIT P0, [UR6], R0 ;  /* 0x00000000ff0075a7 */ /* 0x000e640008000146 */
[----:B-1----:R-:W-:Y:S05]  /*1ef0*/  @!P0 BRA `(.L_x_22) ;  /* 0x000000e800ac8947 */ /* 0x002fea0003800000 */
.L_x_21:
[----:B------:R-:W-:Y:S01]  /*1f00*/  UIADD3 UR6, UR10, 0x24180, URZ ;  /* 0x000241800a067890 */ /* 0x000fe2000fffe03f */
[----:B------:R-:W-:Y:S01]  /*1f10*/  WARPGROUP.ARRIVE ;  /* 0x00000000000079c5 */ /* 0x000fe20000000000 */
[----:B------:R-:W-:Y:S01]  /*1f20*/  ULOP3.LUT UR7, UR11, 0x10000, URZ, 0xfc, !UPT ;  /* 0x000100000b077892 */ /* 0x000fe2000f8efc3f */
[----:B------:R2:W-:Y:S01]  /*1f30*/  STL [R1+0x74], RZ ;  /* 0x000074ff01007387 */ /* 0x0005e20000100800 */
[----:B------:R-:W-:Y:S01]  /*1f40*/  USHF.R.U32.HI UR6, URZ, 0x4, UR6 ;  /* 0x000000043f067899 */ /* 0x000fe20008011606 */
[----:B01----:R-:W-:Y:S01]  /*1f50*/  IMAD.MOV.U32 R0, RZ, RZ, RZ ;  /* 0x000000ffff007224 */ /* 0x003fe200078e00ff */
[----:B------:R-:W-:Y:S01]  /*1f60*/  ULEA UR7, UR5, UR7, 0xa ;  /* 0x0000000705077291 */ /* 0x000fe2000f8e503f */
[----:B------:R2:W-:Y:S01]  /*1f70*/  STL [R1+0x70], RZ ;  /* 0x000070ff01007387 */ /* 0x0005e20000100800 */
[----:B------:R-:W-:Y:S01]  /*1f80*/  ULOP3.LUT UR6, UR6, 0x3fff, URZ, 0xc0, !UPT ;  /* 0x00003fff06067892 */ /* 0x000fe2000f8ec03f */
[----:B------:R-:W-:Y:S01]  /*1f90*/  CS2R R2, SRZ ;  /* 0x0000000000027805 */ /* 0x000fe2000001ff00 */
[----:B------:R-:W-:Y:S01]  /*1fa0*/  UMOV UR17, 0x80000020 ;  /* 0x8000002000117882 */ /* 0x000fe20000000000 */
[----:B------:R-:W-:Y:S01]  /*1fb0*/  UMOV UR19, 0x80000020 ;  /* 0x8000002000137882 */ /* 0x000fe20000000000 */
[----:B------:R-:W-:Y:S01]  /*1fc0*/  ULOP3.LUT UR6, UR6, 0x10000, URZ, 0xfc, !UPT ;  /* 0x0001000006067892 */ /* 0x000fe2000f8efc3f */
[----:B------:R2:W-:Y:S01]  /*1fd0*/  STL [R1+0x6c], RZ ;  /* 0x00006cff01007387 */ /* 0x0005e20000100800 */
[----:B------:R-:W-:Y:S01]  /*1fe0*/  UMOV UR16, UR7 ;  /* 0x0000000700107c82 */ /* 0x000fe20008000000 */
[----:B------:R-:W-:Y:S01]  /*1ff0*/  CS2R R4, SRZ ;  /* 0x0000000000047805 */ /* 0x000fe2000001ff00 */
[----:B------:R-:W-:Y:S01]  /*2000*/  ULEA UR8, UR5, UR6, 0x9 ;  /* 0x0000000605087291 */ /* 0x000fe2000f8e483f */
[----:B------:R2:W-:Y:S01]  /*2010*/  STL [R1+0x68], RZ ;  /* 0x000068ff01007387 */ /* 0x0005e20000100800 */
[----:B------:R-:W-:Y:S01]  /*2020*/  CS2R R6, SRZ ;  /* 0x0000000000067805 */ /* 0x000fe2000001ff00 */
[----:B------:R-:W-:Y:S01]  /*2030*/  UMOV UR6, 0x2 ;  /* 0x0000000200067882 */ /* 0x000fe20000000000 */
[----:B------:R-:W-:Y:S01]  /*2040*/  CS2R R8, SRZ ;  /* 0x0000000000087805 */ /* 0x000fe2000001ff00 */
[----:B------:R2:W-:Y:S01]  /*2050*/  STL [R1+0x64], RZ ;  /* 0x000064ff01007387 */ /* 0x0005e20000100800 */
[----:B------:R-:W-:Y:S01]  /*2060*/  CS2R R10, SRZ ;  /* 0x00000000000a7805 */ /* 0x000fe2000001ff00 */
[----:B------:R-:W-:Y:S01]  /*2070*/  UMOV UR18, UR8 ;  /* 0x0000000800127c82 */ /* 0x000fe20008000000 */
[----:B------:R-:W-:Y:S01]  /*2080*/  CS2R R12, SRZ ;  /* 0x00000000000c7805 */ /* 0x000fe2000001ff00 */
[----:B------:R-:W-:Y:S01]  /*2090*/  QGMMA.64x128x32.F32.E5M2.E5M2 R88, gdesc[UR16], RZ, !UPT ;  /* 0x01e00000105879f3 */ /* 0x000fe2000c7038ff */
[----:B------:R-:W-:Y:S01]  /*20a0*/  UIADD3 UR16, UR7, 0x200, URZ ;  /* 0x0000020007107890 */ /* 0x000fe2000fffe03f */
[----:B------:R2:W-:Y:S01]  /*20b0*/  STL [R1+0x60], RZ ;  /* 0x000060ff01007387 */ /* 0x0005e20000100800 */
[----:B------:R-:W-:Y:S01]  /*20c0*/  UMOV UR17, 0x80000020 ;  /* 0x8000002000117882 */ /* 0x000fe20000000000 */
[----:B------:R-:W-:-:S02]  /*20d0*/  CS2R R14, SRZ ;  /* 0x00000000000e7805 */ /* 0x000fc4000001ff00 */
[----:B------:R-:W-:Y:S01]  /*20e0*/  CS2R R16, SRZ ;  /* 0x0000000000107805 */ /* 0x000fe2000001ff00 */
[----:B------:R2:W-:Y:S01]  /*20f0*/  STL [R1+0x5c], RZ ;  /* 0x00005cff01007387 */ /* 0x0005e20000100800 */
[----:B------:R-:W-:Y:S02]  /*2100*/  CS2R R18, SRZ ;  /* 0x0000000000127805 */ /* 0x000fe4000001ff00 */
[----:B------:R-:W-:Y:S02]  /*2110*/  CS2R R20, SRZ ;  /* 0x0000000000147805 */ /* 0x000fe4000001ff00 */
[----:B------:R-:W-:Y:S01]  /*2120*/  CS2R R22, SRZ ;  /* 0x0000000000167805 */ /* 0x000fe2000001ff00 */
[----:B------:R2:W-:Y:S01]  /*2130*/  STL [R1+0x58], RZ ;  /* 0x000058ff01007387 */ /* 0x0005e20000100800 */
[----:B------:R-:W-:Y:S01]  /*2140*/  CS2R R152, SRZ ;  /* 0x0000000000987805 */ /* 0x000fe2000001ff00 */
[----:B------:R-:W-:Y:S01]  /*2150*/  QGMMA.64x128x32.F32.E5M2.E5M2 R24, gdesc[UR16], RZ, !UPT ;  /* 0x01e00000101879f3 */ /* 0x000fe2000c7038ff */
[----:B------:R-:W-:Y:S01]  /*2160*/  UIADD3 UR16, UR7, 0x2, URZ ;  /* 0x0000000207107890 */ /* 0x000fe2000fffe03f */
[----:B------:R2:W-:Y:S01]  /*2170*/  STL [R1+0x54], RZ ;  /* 0x000054ff01007387 */ /* 0x0005e20000100800 */
[----:B------:R-:W-:Y:S01]  /*2180*/  UIADD3 UR18, UR8, 0x2, URZ ;  /* 0x0000000208127890 */ /* 0x000fe2000fffe03f */
[----:B------:R-:W-:Y:S01]  /*2190*/  CS2R R154, SRZ ;  /* 0x00000000009a7805 */ /* 0x000fe2000001ff00 */
[----:B------:R-:W-:Y:S01]  /*21a0*/  UMOV UR17, 0x80000020 ;  /* 0x8000002000117882 */ /* 0x000fe20000000000 */
        /* <DEDUP_REMOVED lines=9> */
[----:B------:R-:W-:Y:S02]  /*2240*/  CS2R R166, SRZ ;  /* 0x0000000000a67805 */ /* 0x000fe4000001ff00 */
        /* <DEDUP_REMOVED lines=39> */
[----:B------:R-:W-:-:S03]  /*24c0*/  IMAD.MOV.U32 R226, RZ, RZ, RZ ;  /* 0x000000ffffe27224 */ /* 0x000fc600078e00ff */
[----:B------:R2:W-:Y:S04]  /*24d0*/  STL [R1+0x1c], RZ ;  /* 0x00001cff01007387 */ /* 0x0005e80000100800 */
[----:B------:R2:W-:Y:S04]  /*24e0*/  STL [R1+0x18], RZ ;  /* 0x000018ff01007387 */ /* 0x0005e80000100800 */
[----:B------:R2:W-:Y:S04]  /*24f0*/  STL [R1+0x14], RZ ;  /* 0x000014ff01007387 */ /* 0x0005e80000100800 */
[----:B------:R2:W-:Y:S04]  /*2500*/  STL [R1+0x10], RZ ;  /* 0x000010ff01007387 */ /* 0x0005e80000100800 */
[----:B------:R2:W-:Y:S04]  /*2510*/  STL [R1+0xc], RZ ;  /* 0x00000cff01007387 */ /* 0x0005e80000100800 */
[----:B------:R2:W-:Y:S04]  /*2520*/  STL [R1+0x8], RZ ;  /* 0x000008ff01007387 */ /* 0x0005e80000100800 */
[----:B------:R2:W-:Y:S04]  /*2530*/  STL [R1+0x4], RZ ;  /* 0x000004ff01007387 */ /* 0x0005e80000100800 */
[----:B------:R2:W-:Y:S01]  /*2540*/  STL [R1], RZ ;  /* 0x000000ff01007387 */ /* 0x0005e20000100800 */
[----:B------:R-:W-:Y:S01]  /*2550*/  QGMMA.64x128x32.F32.E5M2.E5M2 R88, gdesc[UR16], R88 ;  /* 0x01e00000105879f3 */ /* 0x000fe20008703858 */
[----:B------:R-:W-:Y:S01]  /*2560*/  UIADD3 UR16, UR7, 0x202, URZ ;  /* 0x0000020207107890 */ /* 0x000fe2000fffe03f */
[----:B------:R-:W-:-:S02]  /*2570*/  UMOV UR17, 0x80000020 ;  /* 0x8000002000117882 */ /* 0x000fc40000000000 */
[----:B------:R-:W-:Y:S02]  /*2580*/  ULDC UR7, c[0x0][0x50c] ;  /* 0x0001430000077ab9 */ /* 0x000fe40000000800 */
[----:B------:R-:W-:-:S04]  /*2590*/  UISETP.NE.AND UP0, UPT, UR7, 0x2, UPT ;  /* 0x000000020700788c */ /* 0x000fc8000bf05270 */
[----:B------:R-:W-:Y:S02]  /*25a0*/  USEL UR7, URZ, 0x1, UP0 ;  /* 0x000000013f077887 */ /* 0x000fe40008000000 */
[----:B------:R-:W-:Y:S04]  /*25b0*/  QGMMA.64x128x32.F32.E5M2.E5M2 R24, gdesc[UR16], R24, gsb0 ;  /* 0x01e00000101879f3 */ /* 0x000fe80008003818 */
[----:B------:R-:W-:-:S13]  /*25c0*/  ISETP.NE.AND P0, PT, RZ, UR7, PT ;  /* 0x00000007ff007c0c */ /* 0x000fda000bf05270 */
[----:B--2---:R-:W-:Y:S05]  /*25d0*/  @!P0 BRA `(.L_x_23) ;  /* 0x0000000800808947 */ /* 0x004fea0003800000 */
[----:B------:R-:W-:Y:S02]  /*25e0*/  WARPGROUP.DEPBAR.LE gsb0, 0x0 ;  /* 0x00008000000079c5 */ /* 0x000fe40000010000 */
[----:B------:R-:W-:-:S01]  /*25f0*/  FADD R227, RZ, R58 ;  /* 0x0000003affe37221 */ /* 0x000fc20000000000 */
[----:B------:R-:W-:Y:S01]  /*2600*/  FADD R226, RZ, R88 ;  /* 0x00000058ffe27221 */ /* 0x000fe20000000000 */
[----:B------:R-:W-:-:S01]  /*2610*/  FADD R225, RZ, R89 ;  /* 0x00000059ffe17221 */ /* 0x000fc20000000000 */
[----:B------:R-:W-:Y:S01]  /*2620*/  FADD R224, RZ, R90 ;  /* 0x0000005affe07221 */ /* 0x000fe20000000000 */
[----:B------:R-:W-:-:S01]  /*2630*/  FADD R223, RZ, R91 ;  /* 0x0000005bffdf7221 */ /* 0x000fc20000000000 */
[----:B------:R0:W-:Y:S01]  /*2640*/  STL [R1], R227 ;  /* 0x000000e301007387 */ /* 0x0001e20000100800 */
[----:B------:R-:W-:-:S01]  /*2650*/  FADD R222, RZ, R92 ;  /* 0x0000005cffde7221 */ /* 0x000fc20000000000 */
[----:B------:R-:W-:Y:S01]  /*2660*/  FADD R221, RZ, R93 ;  /* 0x0000005dffdd7221 */ /* 0x000fe20000000000 */
[----:B------:R-:W-:-:S01]  /*2670*/  FADD R220, RZ, R94 ;  /* 0x0000005effdc7221 */ /* 0x000fc20000000000 */
[----:B------:R-:W-:Y:S01]  /*2680*/  FADD R219, RZ, R95 ;  /* 0x0000005fffdb7221 */ /* 0x000fe20000000000 */
[----:B------:R-:W-:-:S01]  /*2690*/  FADD R218, RZ, R96 ;  /* 0x00000060ffda7221 */ /* 0x000fc20000000000 */
[----:B------:R-:W-:Y:S01]  /*26a0*/  FADD R217, RZ, R97 ;  /* 0x00000061ffd97221 */ /* 0x000fe20000000000 */
[----:B------:R-:W-:-:S01]  /*26b0*/  FADD R216, RZ, R98 ;  /* 0x00000062ffd87221 */ /* 0x000fc20000000000 */
[----:B------:R-:W-:Y:S01]  /*26c0*/  FADD R215, RZ, R99 ;  /* 0x00000063ffd77221 */ /* 0x000fe20000000000 */
[----:B------:R-:W-:-:S01]  /*26d0*/  FADD R214, RZ, R100 ;  /* 0x00000064ffd67221 */ /* 0x000fc20000000000 */
[----:B0-----:R-:W-:Y:S01]  /*26e0*/  FADD R227, RZ, R59 ;  /* 0x0000003bffe37221 */ /* 0x001fe20000000000 */
[----:B------:R-:W-:-:S01]  /*26f0*/  FADD R213, RZ, R101 ;  /* 0x00000065ffd57221 */ /* 0x000fc20000000000 */
[----:B------:R-:W-:Y:S01]  /*2700*/  FADD R212, RZ, R102 ;  /* 0x00000066ffd47221 */ /* 0x000fe20000000000 */
[----:B------:R-:W-:-:S01]  /*2710*/  FADD R211, RZ, R103 ;  /* 0x00000067ffd37221 */ /* 0x000fc20000000000 */
[----:B------:R-:W-:Y:S01]  /*2720*/  FADD R210, RZ, R104 ;  /* 0x00000068ffd27221 */ /* 0x000fe20000000000 */
[----:B------:R0:W-:Y:S01]  /*2730*/  STL [R1+0x4], R227 ;  /* 0x000004e301007387 */ /* 0x0001e20000100800 */
        /* <DEDUP_REMOVED lines=93> */
[----:B------:R-:W-:Y:S01]  /*2d10*/  UMOV UR6, URZ ;  /* 0x0000003f00067c82 */ /* 0x000fe20008000000 */
[----:B0-----:R-:W-:-:S05]  /*2d20*/  FADD R227, RZ, R66 ;  /* 0x00000042ffe37221 */ /* 0x001fca0000000000 */
[----:B------:R0:W-:Y:S02]  /*2d30*/  STL [R1+0x20], R227 ;  /* 0x000020e301007387 */ /* 0x0001e40000100800 */
        /* <DEDUP_REMOVED lines=42> */
.L_x_23:
[----:B------:R-:W-:-:S04]  /*2fe0*/  UIADD3 UR12, UR5, 0x1, URZ ;  /* 0x00000001050c7890 */ /* 0x000fc8000fffe03f */
[----:B------:R-:W-:-:S04]  /*2ff0*/  UISETP.NE.AND UP0, UPT, UR12, 0x9, UPT ;  /* 0x000000090c00788c */ /* 0x000fc8000bf05270 */
[----:B------:R-:W-:Y:S02]  /*3000*/  USEL UR8, URZ, 0x1, UP0 ;  /* 0x000000013f087887 */ /* 0x000fe40008000000 */
[----:B------:R-:W-:Y:S02]  /*3010*/  USEL UR12, UR12, URZ, UP0 ;  /* 0x0000003f0c0c7287 */ /* 0x000fe40008000000 */
[----:B------:R-:W-:-:S06]  /*3020*/  ULOP3.LUT UR8, UR4, UR8, URZ, 0x3c, !UPT ;  /* 0x0000000804087292 */ /* 0x000fcc000f8e3c3f */
[----:B0-----:R-:W-:Y:S01]  /*3030*/  IMAD.U32 R227, RZ, RZ, UR8 ;  /* 0x00000008ffe37e24 */ /* 0x001fe2000f8e00ff */
[----:B------:R-:W-:-:S06]  /*3040*/  UMOV UR8, 0x1 ;  /* 0x0000000100087882 */ /* 0x000fcc0000000000 */
.L_x_18:
[----:B------:R-:W-:-:S04]  /*3050*/  UISETP.LT.AND UP0, UPT, UR9, 0x1, UPT ;  /* 0x000000010900788c */ /* 0x000fc8000bf01270 */
[----:B------:R-:W-:-:S04]  /*3060*/  USEL UR16, UR9, 0x1, UP0 ;  /* 0x0000000109107887 */ /* 0x000fc80008000000 */
[----:B------:R-:W-:-:S04]  /*3070*/  UIADD3 UR16, UR9, -UR16, URZ ;  /* 0x8000001009107290 */ /* 0x000fc8000fffe03f */
[----:B------:R-:W-:-:S06]  /*3080*/  UISETP.GE.AND UP0, UPT, UR16, 0x1, UPT ;  /* 0x000000011000788c */ /* 0x000fcc000bf06270 */
[----:B------:R-:W-:-:S13]  /*3090*/  PLOP3.LUT P0, PT, PT, PT, UP0, 0x80, 0x0 ;  /* 0x000000000000781c */ /* 0x000fda0003f0f008 */
[----:B------:R-:W-:Y:S05]  /*30a0*/  @!P0 BRA `(.L_x_24) ;  /* 0x0000001000c48947 */ /* 0x000fea0003800000 */
[----:B------:R-:W-:Y:S01]  /*30b0*/  IMAD.U32 R228, RZ, RZ, UR16 ;  /* 0x00000010ffe47e24 */ /* 0x000fe2000f8e00ff */
[----:B------:R-:W-:Y:S01]  /*30c0*/  UMOV UR24, UR5 ;  /* 0x0000000500187c82 */ /* 0x000fe20008000000 */
[----:B------:R-:W-:-:S05]  /*30d0*/  ULDC UR25, c[0x0][0x50c] ;  /* 0x0001430000197ab9 */ /* 0x000fca0000000800 */
.L_x_32:
[----:B------:R-:W-:-:S06]  /*30e0*/  UISETP.NE.AND UP0, UPT, UR23, 0x3, UPT ;  /* 0x000000031700788c */ /* 0x000fcc000bf05270 */
[----:B------:R-:W-:-:S13]  /*30f0*/  PLOP3.LUT P1, PT, PT, PT, UP0, 0x80, 0x0 ;  /* 0x000000000000781c */ /* 0x000fda0003f2f008 */
[----:B-1---5:R-:W-:Y:S05]  /*3100*/  @!P1 BRA `(.L_x_25) ;  /* 0x0000000000049947 */ /* 0x022fea0003800000 */
[----:B------:R-:W-:Y:S01]  /*3110*/  BPT.TRAP 0x1 ;  /* 0x000000040000795c */ /* 0x000fe20000300000 */
.L_x_25:
[----:B------:R-:W0:Y:S01]  /*3120*/  S2UR UR16, SR_CgaCtaId ;  /* 0x00000000001079c3 */ /* 0x000e220000008800 */
[----:B------:R-:W-:Y:S01]  /*3130*/  UMOV UR10, 0x400 ;  /* 0x00000400000a7882 */ /* 0x000fe20000000000 */
[----:B------:R-:W-:Y:S01]  /*3140*/  SHF.L.U32 R229, R227, 0x1f, RZ ;  /* 0x0000001fe3e57819 */ /* 0x000fe200000006ff */
[----:B0-----:R-:W-:-:S04]  /*3150*/  ULEA UR10, UR16, UR10, 0x18 ;  /* 0x0000000a100a7291 */ /* 0x001fc8000f8ec03f */
[----:B------:R-:W-:-:S09]  /*3160*/  ULEA UR16, UR12, UR10, 0x3 ;  /* 0x0000000a0c107291 */ /* 0x000fd2000f8e183f */
[----:B------:R0:W1:Y:S01]  /*3170*/  SYNCS.PHASECHK.TRANS64.TRYWAIT P0, [UR16], R229 ;  /* 0x000000e5ff0075a7 */ /* 0x0000620008000150 */
[----:B------:R-:W-:Y:S05]  /*3180*/  @!P1 BRA `(.L_x_26) ;  /* 0x0000000000049947 */ /* 0x000fea0003800000 */
[----:B------:R-:W-:Y:S01]  /*3190*/  BPT.TRAP 0x1 ;  /* 0x000000040000795c */ /* 0x000fe20000300000 */
.L_x_26:
[----:B-1----:R-:W-:Y:S05]  /*31a0*/  @P0 BRA `(.L_x_27) ;  /* 0x0000000000080947 */ /* 0x002fea0003800000 */
[----:B------:R-:W1:Y:S02]  /*31b0*/  SYNCS.PHASECHK.TRANS64.TRYWAIT P0, [UR16], R229 ;  /* 0x000000e5ff0075a7 */ /* 0x000e640008000150 */
[----:B-1----:R-:W-:Y:S05]  /*31c0*/  @!P0 BRA `(.L_x_28) ;  /* 0x000000d800108947 */ /* 0x002fea0003800000 */
.L_x_27:
[----:B------:R-:W-:Y:S01]  /*31d0*/  UIADD3 UR16, UR10, 0x24180, URZ ;  /* 0x000241800a107890 */ /* 0x000fe2000fffe03f */
[----:B------:R-:W-:Y:S01]  /*31e0*/  WARPGROUP.ARRIVE ;  /* 0x00000000000079c5 */ /* 0x000fe20000000000 */
[----:B------:R-:W-:Y:S02]  /*31f0*/  UISETP.NE.AND UP0, UPT, UR7, URZ, UPT ;  /* 0x0000003f0700728c */ /* 0x000fe4000bf05270 */
[----:B------:R-:W-:Y:S02]  /*3200*/  USHF.R.U32.HI UR16, URZ, 0x4, UR16 ;  /* 0x000000043f107899 */ /* 0x000fe40008011610 */
[----:B------:R-:W-:Y:S02]  /*3210*/  USEL UR8, UR8, URZ, !UP0 ;  /* 0x0000003f08087287 */ /* 0x000fe4000c000000 */
[----:B------:R-:W-:Y:S02]  /*3220*/  ULOP3.LUT UR16, UR16, 0x3fff, URZ, 0xc0, !UPT ;  /* 0x00003fff10107892 */ /* 0x000fe4000f8ec03f */
[----:B------:R-:W-:-:S02]  /*3230*/  UISETP.NE.U32.AND UP0, UPT, UR8, URZ, UPT ;  /* 0x0000003f0800728c */ /* 0x000fc4000bf05070 */
[----:B------:R-:W-:Y:S02]  /*3240*/  ULOP3.LUT UR7, UR11, 0x10000, URZ, 0xfc, !UPT ;  /* 0x000100000b077892 */ /* 0x000fe4000f8efc3f */
[----:B------:R-:W-:Y:S02]  /*3250*/  ULOP3.LUT UR8, UR16, 0x10000, URZ, 0xfc, !UPT ;  /* 0x0001000010087892 */ /* 0x000fe4000f8efc3f */
[----:B------:R-:W-:Y:S02]  /*3260*/  ULEA UR7, UR12, UR7, 0xa ;  /* 0x000000070c077291 */ /* 0x000fe4000f8e503f */
[----:B------:R-:W-:Y:S01]  /*3270*/  ULEA UR8, UR12, UR8, 0x9 ;  /* 0x000000080c087291 */ /* 0x000fe2000f8e483f */
[----:B------:R-:W-:Y:S01]  /*3280*/  UMOV UR17, 0x80000020 ;  /* 0x8000002000117882 */ /* 0x000fe20000000000 */
[----:B------:R-:W-:Y:S01]  /*3290*/  UMOV UR19, 0x80000020 ;  /* 0x8000002000137882 */ /* 0x000fe20000000000 */
[----:B------:R-:W-:Y:S02]  /*32a0*/  UIADD3 UR6, UR6, 0x2, URZ ;  /* 0x0000000206067890 */ /* 0x000fe4000fffe03f */
[----:B------:R-:W-:-:S02]  /*32b0*/  UMOV UR16, UR7 ;  /* 0x0000000700107c82 */ /* 0x000fc40008000000 */
[----:B------:R-:W-:Y:S02]  /*32c0*/  UMOV UR18, UR8 ;  /* 0x0000000800127c82 */ /* 0x000fe40008000000 */
[----:B------:R-:W-:Y:S01]  /*32d0*/  QGMMA.64x128x32.F32.E5M2.E5M2 R88, gdesc[UR16], R88, UP0 ;  /* 0x01e00000105879f3 */ /* 0x000fe2000bf03858 */
[----:B------:R-:W-:Y:S01]  /*32e0*/  UIADD3 UR16, UR7, 0x200, URZ ;  /* 0x0000020007107890 */ /* 0x000fe2000fffe03f */
[----:B------:R-:W-:-:S10]  /*32f0*/  UMOV UR17, 0x80000020 ;  /* 0x8000002000117882 */ /* 0x000fd40000000000 */
[----:B------:R-:W-:Y:S01]  /*3300*/  QGMMA.64x128x32.F32.E5M2.E5M2 R24, gdesc[UR16], R24, UP0 ;  /* 0x01e00000101879f3 */ /* 0x000fe2000bf03818 */
[----:B------:R-:W-:Y:S02]  /*3310*/  UIADD3 UR16, UR7, 0x2, URZ ;  /* 0x0000000207107890 */ /* 0x000fe4000fffe03f */
[----:B------:R-:W-:Y:S01]  /*3320*/  UIADD3 UR18, UR8, 0x2, URZ ;  /* 0x0000000208127890 */ /* 0x000fe2000fffe03f */
[----:B------:R-:W-:Y:S01]  /*3330*/  UMOV UR17, 0x80000020 ;  /* 0x8000002000117882 */ /* 0x000fe20000000000 */
[----:B------:R-:W-:Y:S01]  /*3340*/  UMOV UR19, 0x80000020 ;  /* 0x8000002000137882 */ /* 0x000fe20000000000 */
[----:B------:R-:W-:-:S06]  /*3350*/  UISETP.NE.AND UP0, UPT, UR6, UR25, UPT ;  /* 0x000000190600728c */ /* 0x000fcc000bf05270 */
[----:B------:R-:W-:Y:S01]  /*3360*/  QGMMA.64x128x32.F32.E5M2.E5M2 R88, gdesc[UR16], R88 ;  /* 0x01e00000105879f3 */ /* 0x000fe20008703858 */
[----:B------:R-:W-:Y:S01]  /*3370*/  UIADD3 UR16, UR7, 0x202, URZ ;  /* 0x0000020207107890 */ /* 0x000fe2000fffe03f */
[----:B------:R-:W-:Y:S01]  /*3380*/  UMOV UR17, 0x80000020 ;  /* 0x8000002000117882 */ /* 0x000fe20000000000 */
[----:B------:R-:W-:-:S06]  /*3390*/  USEL UR7, URZ, 0x1, UP0 ;  /* 0x000000013f077887 */ /* 0x000fcc0008000000 */
[----:B------:R-:W-:-:S03]  /*33a0*/  ISETP.NE.AND P0, PT, RZ, UR7, PT ;  /* 0x00000007ff007c0c */ /* 0x000fc6000bf05270 */
[----:B------:R-:W-:Y:S03]  /*33b0*/  QGMMA.64x128x32.F32.E5M2.E5M2 R24, gdesc[UR16], R24, gsb0 ;  /* 0x01e00000101879f3 */ /* 0x000fe60008003818 */
[----:B------:R-:W-:-:S07]  /*33c0*/  WARPGROUP.DEPBAR.LE gsb0, 0x1 ;  /* 0x00008000000079c5 */ /* 0x000fce0000010100 */
[----:B------:R-:W-:Y:S05]  /*33d0*/  @!P0 BRA `(.L_x_29) ;  /* 0x0000000c00808947 */ /* 0x000fea0003800000 */
[----:B------:R-:W-:Y:S02]  /*33e0*/  WARPGROUP.DEPBAR.LE gsb0, 0x0 ;  /* 0x00008000000079c5 */ /* 0x000fe40000010000 */
[----:B------:R-:W-:-:S01]  /*33f0*/  FADD R226, R88, R226 ;  /* 0x000000e258e27221 */ /* 0x000fc20000000000 */
[----:B------:R-:W-:Y:S01]  /*3400*/  FADD R225, R89, R225 ;  /* 0x000000e159e17221 */ /* 0x000fe20000000000 */
[----:B------:R1:W-:Y:S01]  /*3410*/  STL [R1+0x90], R227 ;  /* 0x000090e301007387 */ /* 0x0003e20000100800 */
[----:B------:R-:W-:-:S01]  /*3420*/  FADD R224, R90, R224 ;  /* 0x000000e05ae07221 */ /* 0x000fc20000000000 */
[----:B------:R-:W-:Y:S01]  /*3430*/  FADD R223, R91, R223 ;  /* 0x000000df5bdf7221 */ /* 0x000fe20000000000 */
[----:B------:R-:W-:-:S01]  /*3440*/  FADD R222, R92, R222 ;  /* 0x000000de5cde7221 */ /* 0x000fc20000000000 */
[----:B------:R-:W-:Y:S01]  /*3450*/  FADD R221, R93, R221 ;  /* 0x000000dd5ddd7221 */ /* 0x000fe20000000000 */
[----:B-1----:R-:W2:Y:S04]  /*3460*/  LDL.LU R227, [R1+0x30] ;  /* 0x0000300001e37983 */ /* 0x002ea80000300800 */
[----:B------:R1:W-:Y:S01]  /*3470*/  STL [R1+0x94], R226 ;  /* 0x000094e201007387 */ /* 0x0003e20000100800 */
[----:B------:R-:W-:-:S01]  /*3480*/  FADD R220, R94, R220 ;  /* 0x000000dc5edc7221 */ /* 0x000fc20000000000 */
[----:B------:R-:W-:-:S02]  /*3490*/  FADD R219, R95, R219 ;  /* 0x000000db5fdb7221 */ /* 0x000fc40000000000 */
[----:B-1----:R-:W3:Y:S04]  /*34a0*/  LDL.LU R226, [R1+0x2c] ;  /* 0x00002c0001e27983 */ /* 0x002ee80000300800 */
[----:B------:R1:W-:Y:S01]  /*34b0*/  STL [R1+0x98], R225 ;  /* 0x000098e101007387 */ /* 0x0003e20000100800 */
[----:B------:R-:W-:-:S03]  /*34c0*/  FADD R218, R96, R218 ;  /* 0x000000da60da7221 */ /* 0x000fc60000000000 */
[----:B-1----:R-:W4:Y:S04]  /*34d0*/  LDL.LU R225, [R1+0x28] ;  /* 0x0000280001e17983 */ /* 0x002f280000300800 */
        /* <DEDUP_REMOVED lines=9> */
[----:B------:R1:W-:Y:S04]  /*3570*/  STL [R1+0xa8], R221 ;  /* 0x0000a8dd01007387 */ /* 0x0003e80000100800 */
        /* <DEDUP_REMOVED lines=12> */
[----:B-1----:R-:W4:Y:S01]  /*3640*/  LDL.LU R215, [R1] ;  /* 0x0000000001d77983 */ /* 0x002f220000300800 */
[----:B------:R-:W-:-:S01]  /*3650*/  FADD R214, R100, R214 ;  /* 0x000000d664d67221 */ /* 0x000fc20000000000 */
[----:B------:R-:W-:Y:S01]  /*3660*/  FADD R213, R101, R213 ;  /* 0x000000d565d57221 */ /* 0x000fe20000000000 */
[----:B------:R-:W-:-:S01]  /*3670*/  FADD R212, R102, R212 ;  /* 0x000000d466d47221 */ /* 0x000fc20000000000 */
[----:B------:R-:W-:Y:S01]  /*3680*/  FADD R211, R103, R211 ;  /* 0x000000d367d37221 */ /* 0x000fe20000000000 */
[----:B------:R-:W-:-:S01]  /*3690*/  FADD R210, R104, R210 ;  /* 0x000000d268d27221 */ /* 0x000fc20000000000 */
[----:B------:R-:W-:Y:S01]  /*36a0*/  STL [R1+0xc4], R214 ;  /* 0x0000c4d601007387 */ /* 0x000fe20000100800 */
        /* <DEDUP_REMOVED lines=11> */
[----:B------:R1:W-:Y:S01]  /*3760*/  STL [R1+0xd0], R211 ;  /* 0x0000d0d301007387 */ /* 0x0003e20000100800 */
[----:B------:R-:W-:-:S01]  /*3770*/  FADD R200, R114, R200 ;  /* 0x000000c872c87221 */ /* 0x000fc20000000000 */
[----:B------:R-:W-:Y:S01]  /*3780*/  FADD R199, R115, R199 ;  /* 0x000000c773c77221 */ /* 0x000fe20000000000 */
        /* <DEDUP_REMOVED lines=69> */
[----:B-----5:R-:W-:Y:S01]  /*3be0*/  FADD R0, R57, R0 ;  /* 0x0000000039007221 */ /* 0x020fe20000000000 */
[----:B--2---:R-:W-:-:S01]  /*3bf0*/  FADD R227, R70, R227 ;  /* 0x000000e346e37221 */ /* 0x004fc20000000000 */
[----:B---3--:R-:W-:Y:S01]  /*3c00*/  FADD R226, R69, R226 ;  /* 0x000000e245e27221 */ /* 0x008fe20000000000 */
[----:B----4-:R-:W-:-:S01]  /*3c10*/  FADD R225, R68, R225 ;  /* 0x000000e144e17221 */ /* 0x010fc20000000000 */
        /* <DEDUP_REMOVED lines=9> */
[----:B------:R-:W-:-:S05]  /*3cb0*/  FADD R215, R58, R215 ;  /* 0x000000d73ad77221 */ /* 0x000fca0000000000 */
[----:B------:R2:W-:Y:S04]  /*3cc0*/  STL [R1], R215 ;  /* 0x000000d701007387 */ /* 0x0005e80000100800 */
[----:B------:R3:W-:Y:S04]  /*3cd0*/  STL [R1+0x4], R216 ;  /* 0x000004d801007387 */ /* 0x0007e80000100800 */
        /* <DEDUP_REMOVED lines=8> */
[----:B-1----:R-:W4:Y:S04]  /*3d60*/  LDL.LU R211, [R1+0x34] ;  /* 0x0000340001d37983 */ /* 0x002f280000300800 */
[----:B------:R1:W-:Y:S04]  /*3d70*/  STL [R1+0x28], R225 ;  /* 0x000028e101007387 */ /* 0x0003e80000100800 */
[----:B------:R-:W4:Y:S04]  /*3d80*/  LDL.LU R212, [R1+0x38] ;  /* 0x0000380001d47983 */ /* 0x000f280000300800 */
[----:B------:R1:W-:Y:S04]  /*3d90*/  STL [R1+0x2c], R226 ;  /* 0x00002ce201007387 */ /* 0x0003e80000100800 */
[----:B------:R-:W4:Y:S04]  /*3da0*/  LDL.LU R213, [R1+0x3c] ;  /* 0x00003c0001d57983 */ /* 0x000f280000300800 */
[----:B------:R1:W-:Y:S04]  /*3db0*/  STL [R1+0x30], R227 ;  /* 0x000030e301007387 */ /* 0x0003e80000100800 */
[----:B------:R-:W4:Y:S04]  /*3dc0*/  LDL.LU R214, [R1+0x40] ;  /* 0x0000400001d67983 */ /* 0x000f280000300800 */
[----:B--2---:R-:W2:Y:S04]  /*3dd0*/  LDL.LU R215, [R1+0x44] ;  /* 0x0000440001d77983 */ /* 0x004ea80000300800 */
[----:B---3--:R-:W3:Y:S04]  /*3de0*/  LDL.LU R216, [R1+0x48] ;  /* 0x0000480001d87983 */ /* 0x008ee80000300800 */
[----:B----4-:R-:W4:Y:S04]  /*3df0*/  LDL.LU R217, [R1+0x4c] ;  /* 0x00004c0001d97983 */ /* 0x010f280000300800 */
[----:B0-----:R-:W4:Y:S04]  /*3e00*/  LDL.LU R218, [R1+0x50] ;  /* 0x0000500001da7983 */ /* 0x001f280000300800 */
[----:B------:R-:W4:Y:S04]  /*3e10*/  LDL.LU R219, [R1+0x54] ;  /* 0x0000540001db7983 */ /* 0x000f280000300800 */
[----:B------:R-:W4:Y:S04]  /*3e20*/  LDL.LU R220, [R1+0x58] ;  /* 0x0000580001dc7983 */ /* 0x000f280000300800 */
[----:B------:R-:W4:Y:S04]  /*3e30*/  LDL.LU R221, [R1+0x5c] ;  /* 0x00005c0001dd7983 */ /* 0x000f280000300800 */
[----:B------:R-:W4:Y:S04]  /*3e40*/  LDL.LU R222, [R1+0x60] ;  /* 0x0000600001de7983 */ /* 0x000f280000300800 */
[----:B------:R-:W4:Y:S04]  /*3e50*/  LDL.LU R223, [R1+0x64] ;  /* 0x0000640001df7983 */ /* 0x000f280000300800 */
[----:B------:R-:W4:Y:S04]  /*3e60*/  LDL.LU R224, [R1+0x68] ;  /* 0x0000680001e07983 */ /* 0x000f280000300800 */
[----:B-1----:R-:W4:Y:S04]  /*3e70*/  LDL.LU R225, [R1+0x6c] ;  /* 0x00006c0001e17983 */ /* 0x002f280000300800 */
[----:B------:R-:W4:Y:S04]  /*3e80*/  LDL.LU R226, [R1+0x70] ;  /* 0x0000700001e27983 */ /* 0x000f280000300800 */
[----:B------:R-:W4:Y:S01]  /*3e90*/  LDL.LU R227, [R1+0x74] ;  /* 0x0000740001e37983 */ /* 0x000f220000300800 */
[----:B------:R-:W-:-:S05]  /*3ea0*/  FADD R211, R71, R211 ;  /* 0x000000d347d37221 */ /* 0x000fca0000000000 */
[----:B------:R0:W-:Y:S01]  /*3eb0*/  STL [R1+0x34], R211 ;  /* 0x000034d301007387 */ /* 0x0001e20000100800 */
[----:B------:R-:W-:-:S03]  /*3ec0*/  FADD R212, R72, R212 ;  /* 0x000000d448d47221 */ /* 0x000fc60000000000 */
[----:B0-----:R1:W5:Y:S01]  /*3ed0*/  LDL.LU R211, [R1+0xd0] ;  /* 0x0000d00001d37983 */ /* 0x0013620000300800 */
[----:B------:R-:W-:-:S03]  /*3ee0*/  FADD R213, R73, R213 ;  /* 0x000000d549d57221 */ /* 0x000fc60000000000 */
[----:B------:R0:W-:Y:S01]  /*3ef0*/  STL [R1+0x38], R212 ;  /* 0x000038d401007387 */ /* 0x0001e20000100800 */
[----:B------:R-:W-:-:S01]  /*3f00*/  FADD R214, R74, R214 ;  /* 0x000000d64ad67221 */ /* 0x000fc20000000000 */
[----:B--2---:R-:W-:Y:S02]  /*3f10*/  FADD R215, R75, R215 ;  /* 0x000000d74bd77221 */ /* 0x004fe40000000000 */
[----:B0-----:R1:W5:Y:S01]  /*3f20*/  LDL.LU R212, [R1+0xcc] ;  /* 0x0000cc0001d47983 */ /* 0x0013620000300800 */
[----:B---3--:R-:W-:-:S03]  /*3f30*/  FADD R216, R76, R216 ;  /* 0x000000d84cd87221 */ /* 0x008fc60000000000 */
[----:B------:R0:W-:Y:S01]  /*3f40*/  STL [R1+0x3c], R213 ;  /* 0x00003cd501007387 */ /* 0x0001e20000100800 */
[----:B----4-:R-:W-:-:S03]  /*3f50*/  FADD R217, R77, R217 ;  /* 0x000000d94dd97221 */ /* 0x010fc60000000000 */
[----:B0-----:R1:W5:Y:S01]  /*3f60*/  LDL.LU R213, [R1+0xc8] ;  /* 0x0000c80001d57983 */ /* 0x0013620000300800 */
[----:B------:R-:W-:-:S03]  /*3f70*/  FADD R218, R78, R218 ;  /* 0x000000da4eda7221 */ /* 0x000fc60000000000 */
[----:B------:R0:W-:Y:S01]  /*3f80*/  STL [R1+0x40], R214 ;  /* 0x000040d601007387 */ /* 0x0001e20000100800 */
[----:B------:R-:W-:-:S01]  /*3f90*/  FADD R219, R79, R219 ;  /* 0x000000db4fdb7221 */ /* 0x000fc20000000000 */
[----:B------:R-:W-:Y:S02]  /*3fa0*/  FADD R220, R80, R220 ;  /* 0x000000dc50dc7221 */ /* 0x000fe40000000000 */
[----:B0-----:R1:W5:Y:S04]  /*3fb0*/  LDL.LU R214, [R1+0xc4] ;  /* 0x0000c40001d67983 */ /* 0x0013680000300800 */
[----:B------:R0:W-:Y:S01]  /*3fc0*/  STL [R1+0x44], R215 ;  /* 0x000044d701007387 */ /* 0x0001e20000100800 */
[----:B------:R-:W-:-:S01]  /*3fd0*/  FADD R221, R81, R221 ;  /* 0x000000dd51dd7221 */ /* 0x000fc20000000000 */
[----:B------:R-:W-:-:S02]  /*3fe0*/  FADD R222, R82, R222 ;  /* 0x000000de52de7221 */ /* 0x000fc40000000000 */
[----:B0-----:R1:W5:Y:S04]  /*3ff0*/  LDL.LU R215, [R1+0xc0] ;  /* 0x0000c00001d77983 */ /* 0x0013680000300800 */
[----:B------:R0:W-:Y:S01]  /*4000*/  STL [R1+0x48], R216 ;  /* 0x000048d801007387 */ /* 0x0001e20000100800 */
[----:B------:R-:W-:-:S03]  /*4010*/  FADD R223, R83, R223 ;  /* 0x000000df53df7221 */ /* 0x000fc60000000000 */
        /* <DEDUP_REMOVED lines=13> */
[----:B------:R0:W-:Y:S04]  /*40f0*/  STL [R1+0x5c], R221 ;  /* 0x00005cdd01007387 */ /* 0x0001e80000100800 */
        /* <DEDUP_REMOVED lines=12> */
[----:B0-----:R1:W5:Y:S01]  /*41c0*/  LDL.LU R227, [R1+0x90] ;  /* 0x0000900001e37983 */ /* 0x0013620000300800 */
[----:B------:R-:W-:-:S05]  /*41d0*/  UMOV UR6, URZ ;  /* 0x0000003f00067c82 */ /* 0x000fca0008000000 */
.L_x_29:
[----:B------:R-:W-:Y:S05]  /*41e0*/  @!P1 BRA `(.L_x_30) ;  /* 0x0000000000049947 */ /* 0x000fea0003800000 */
[----:B------:R-:W-:Y:S01]  /*41f0*/  BPT.TRAP 0x1 ;  /* 0x000000040000795c */ /* 0x000fe20000300000 */
.L_x_30:
[----:B------:R2:W-:Y:S04]  /*4200*/  STL [R1+0x94], R2 ;  /* 0x0000940201007387 */ /* 0x0005e80000100800 */
[----:B--2---:R-:W2:Y:S04]  /*4210*/  LDL R2, [R1+0x78] ;  /* 0x0000780001027983 */ /* 0x004ea80000100800 */
[----:B-----5:R3:W-:Y:S04]  /*4220*/  STL [R1+0x90], R0 ;  /* 0x0000900001007387 */ /* 0x0207e80000100800 */
[----:B---3--:R-:W3:Y:S01]  /*4230*/  LDL R0, [R1+0x7c] ;  /* 0x00007c0001007983 */ /* 0x008ee20000100800 */
[----:B0-----:R-:W-:Y:S01]  /*4240*/  IMAD.U32 R229, RZ, RZ, UR24 ;  /* 0x00000018ffe57e24 */ /* 0x001fe2000f8e00ff */
[----:B--2---:R-:W-:-:S02]  /*4250*/  ISETP.NE.AND P0, PT, R2, RZ, PT ;  /* 0x000000ff0200720c */ /* 0x004fc40003f05270 */
[----:B------:R0:W5:Y:S11]  /*4260*/  LDL.LU R2, [R1+0x94] ;  /* 0x0000940001027983 */ /* 0x0001760000300800 */
[----:B------:R-:W-:-:S05]  /*4270*/  @P0 LEA R229, R229, UR10, 0x3 ;  /* 0x0000000ae5e50c11 */ /* 0x000fca000f8e18ff */
[----:B------:R-:W-:-:S05]  /*4280*/  @P0 VIADD R229, R229, 0x48 ;  /* 0x00000048e5e50836 */ /* 0x000fca0000000000 */
[----:B---3--:R-:W-:Y:S02]  /*4290*/  @P0 PRMT R229, R0, 0x654, R229 ;  /* 0x0000065400e50816 */ /* 0x008fe400000000e5 */
[----:B------:R0:W5:Y:S01]  /*42a0*/  LDL.LU R0, [R1+0x90] ;  /* 0x0000900001007983 */ /* 0x0001620000300800 */
[----:B------:R-:W-:Y:S01]  /*42b0*/  UISETP.GT.U32.AND UP0, UPT, UR13, 0x1, UPT ;  /* 0x000000010d00788c */ /* 0x000fe2000bf04070 */
[----:B------:R0:W-:Y:S05]  /*42c0*/  @P0 SYNCS.ARRIVE.TRANS64.RED.A1T0 RZ, [R229+URZ], RZ ;  /* 0x000000ffe5ff09a7 */ /* 0x0001ea000810043f */
[----:B------:R-:W-:-:S13]  /*42d0*/  PLOP3.LUT P0, PT, PT, PT, UP0, 0x80, 0x0 ;  /* 0x000000000000781c */ /* 0x000fda0003f0f008 */
[----:B0-----:R-:W-:Y:S05]  /*42e0*/  @P0 BRA `(.L_x_31) ;  /* 0x0000000000040947 */ /* 0x001fea0003800000 */
[----:B------:R-:W-:Y:S01]  /*42f0*/  BPT.TRAP 0x1 ;  /* 0x000000040000795c */ /* 0x000fe20000300000 */
.L_x_31:
[----:B------:R-:W-:Y:S01]  /*4300*/  UIADD3 UR12, UR12, 0x1, URZ ;  /* 0x000000010c0c7890 */ /* 0x000fe2000fffe03f */
[C---:B------:R-:W-:Y:S01]  /*4310*/  ISETP.GT.AND P0, PT, R228.reuse, 0x1, PT ;  /* 0x00000001e400780c */ /* 0x040fe20003f04270 */
[----:B------:R-:W-:Y:S01]  /*4320*/  UIADD3 UR24, UR24, 0x1, URZ ;  /* 0x0000000118187890 */ /* 0x000fe2000fffe03f */
[----:B------:R-:W-:Y:S01]  /*4330*/  VIADD R228, R228, 0xffffffff ;  /* 0xffffffffe4e47836 */ /* 0x000fe20000000000 */
[----:B------:R-:W-:Y:S02]  /*4340*/  UISETP.NE.AND UP0, UPT, UR12, 0x9, UPT ;  /* 0x000000090c00788c */ /* 0x000fe4000bf05270 */
[----:B------:R-:W-:Y:S02]  /*4350*/  UISETP.NE.AND UP1, UPT, UR24, 0x9, UPT ;  /* 0x000000091800788c */ /* 0x000fe4000bf25270 */
[----:B------:R-:W-:Y:S02]  /*4360*/  USEL UR8, URZ, 0x1, UP0 ;  /* 0x000000013f087887 */ /* 0x000fe40008000000 */
[----:B------:R-:W-:-:S02]  /*4370*/  USEL UR12, UR12, URZ, UP0 ;  /* 0x0000003f0c0c7287 */ /* 0x000fc40008000000 */
[----:B------:R-:W-:Y:S02]  /*4380*/  USEL UR24, UR24, URZ, UP1 ;  /* 0x0000003f18187287 */ /* 0x000fe40008800000 */
[----:B------:R-:W-:Y:S01]  /*4390*/  LOP3.LUT R227, R227, UR8, RZ, 0x3c, !PT ;  /* 0x00000008e3e37c12 */ /* 0x000fe2000f8e3cff */
[----:B------:R-:W-:Y:S01]  /*43a0*/  UMOV UR8, 0x1 ;  /* 0x0000000100087882 */ /* 0x000fe20000000000 */
[----:B------:R-:W-:Y:S08]  /*43b0*/  @P0 BRA `(.L_x_32) ;  /* 0xffffffec00480947 */ /* 0x000ff0000383ffff */
.L_x_24:
[----:B------:R-:W-:-:S04]  /*43c0*/  UISETP.NE.AND UP0, UPT, UR6, URZ, UPT ;  /* 0x0000003f0600728c */ /* 0x000fc8000bf05270 */
[----:B------:R-:W-:-:S06]  /*43d0*/  USEL UR6, URZ, 0x1, !UP0 ;  /* 0x000000013f067887 */ /* 0x000fcc000c000000 */
[----:B------:R-:W-:-:S13]  /*43e0*/  ISETP.NE.AND P0, PT, RZ, UR6, PT ;  /* 0x00000006ff007c0c */ /* 0x000fda000bf05270 */
[----:B------:R-:W-:Y:S05]  /*43f0*/  @!P0 BRA `(.L_x_33) ;  /* 0x0000000c00dc8947 */ /* 0x000fea0003800000 */
[----:B------:R-:W2:Y:S04]  /*4400*/  LDL.LU R227, [R1+0x74] ;  /* 0x0000740001e37983 */ /* 0x000ea80000300800 */
[----:B--2---:R0:W-:Y:S04]  /*4410*/  STL [R1+0x90], R227 ;  /* 0x000090e301007387 */ /* 0x0041e80000100800 */
[----:B0-----:R-:W2:Y:S04]  /*4420*/  LDL.LU R227, [R1+0x70] ;  /* 0x0000700001e37983 */ /* 0x001ea80000300800 */
        /* <DEDUP_REMOVED lines=55> */
[----:B0-----:R-:W2:Y:S01]  /*47a0*/  LDL.LU R227, [R1] ;  /* 0x0000000001e37983 */ /* 0x001ea20000300800 */
[----:B------:R-:W-:-:S02]  /*47b0*/  WARPGROUP.DEPBAR.LE gsb0, 0x0 ;  /* 0x00008000000079c5 */ /* 0x000fc40000010000 */
[----:B------:R-:W-:Y:S01]  /*47c0*/  FADD R226, R88, R226 ;  /* 0x000000e258e27221 */ /* 0x000fe20000000000 */
        /* <DEDUP_REMOVED lines=95> */
[----:B-----5:R-:W-:Y:S01]  /*4dc0*/  FADD R2, R56, R2 ;  /* 0x0000000238027221 */ /* 0x020fe20000000000 */
[----:B------:R-:W-:Y:S01]  /*4dd0*/  FADD R0, R57, R0 ;  /* 0x0000000039007221 */ /* 0x000fe20000000000 */
[----:B--2---:R-:W-:-:S05]  /*4de0*/  FADD R227, R58, R227 ;  /* 0x000000e33ae37221 */ /* 0x004fca0000000000 */
[----:B------:R0:W-:Y:S04]  /*4df0*/  STL [R1], R227 ;  /* 0x000000e301007387 */ /* 0x0001e80000100800 */
[----:B0-----:R-:W2:Y:S02]  /*4e00*/  LDL.LU R227, [R1+0x100] ;  /* 0x0001000001e37983 */ /* 0x001ea40000300800 */
[----:B--2---:R-:W-:-:S05]  /*4e10*/  FADD R227, R59, R227 ;  /* 0x000000e33be37221 */ /* 0x004fca0000000000 */
[----:B------:R0:W-:Y:S04]  /*4e20*/  STL [R1+0x4], R227 ;  /* 0x000004e301007387 */ /* 0x0001e80000100800 */
        /* <DEDUP_REMOVED lines=83> */
[----:B------:R0:W-:Y:S02]  /*5360*/  STL [R1+0x74], R227 ;  /* 0x000074e301007387 */ /* 0x0001e40000100800 */
.L_x_33:
[----:B------:R-:W-:Y:S02]  /*5370*/  WARPGROUP.DEPBAR.LE gsb0, 0x0 ;  /* 0x00008000000079c5 */ /* 0x000fe40000010000 */
[----:B------:R-:W2:Y:S02]  /*5380*/  LDC R24, c[0x0][0x28c] ;  /* 0x0000a300ff187b82 */ /* 0x000ea40000000800 */
[----:B--2---:R-:W-:-:S13]  /*5390*/  ISETP.GE.AND P0, PT, R24, 0x1, PT ;  /* 0x000000011800780c */ /* 0x004fda0003f06270 */
[----:B------:R-:W-:Y:S05]  /*53a0*/  @!P0 BRA `(.L_x_34) ;  /* 0x0000000000648947 */ /* 0x000fea0003800000 */
[----:B------:R-:W-:-:S06]  /*53b0*/  UISETP.NE.AND UP0, UPT, UR23, 0x3, UPT ;  /* 0x000000031700788c */ /* 0x000fcc000bf05270 */
[----:B------:R-:W-:-:S13]  /*53c0*/  PLOP3.LUT P0, PT, PT, PT, UP0, 0x80, 0x0 ;  /* 0x000000000000781c */ /* 0x000fda0003f0f008 */
[----:B------:R-:W-:Y:S05]  /*53d0*/  @!P0 BRA `(.L_x_35) ;  /* 0x0000000000048947 */ /* 0x000fea0003800000 */
[----:B------:R-:W-:Y:S01]  /*53e0*/  BPT.TRAP 0x1 ;  /* 0x000000040000795c */ /* 0x000fe20000300000 */
.L_x_35:
[----:B0-----:R-:W2:Y:S01]  /*53f0*/  LDL R227, [R1+0x78] ;  /* 0x0000780001e37983 */ /* 0x001ea20000100800 */
[----:B------:R-:W-:Y:S01]  /*5400*/  BSSY B0, `(.L_x_36) ;  /* 0x000000f000007945 */ /* 0x000fe20003800000 */
[----:B--2---:R-:W-:-:S13]  /*5410*/  ISETP.NE.AND P0, PT, R227, RZ, PT ;  /* 0x000000ffe300720c */ /* 0x004fda0003f05270 */
[----:B------:R-:W-:Y:S05]  /*5420*/  @!P0 BRA `(.L_x_37) ;  /* 0x0000000000308947 */ /* 0x000fea0003800000 */
[----:B------:R-:W2:Y:S01]  /*5430*/  LDL R227, [R1+0x7c] ;  /* 0x00007c0001e37983 */ /* 0x000ea20000100800 */
[----:B------:R-:W-:-:S04]  /*5440*/  UISETP.LT.AND UP0, UPT, UR9, 0x1, UPT ;  /* 0x000000010900788c */ /* 0x000fc8000bf01270 */
[----:B------:R-:W-:-:S04]  /*5450*/  USEL UR8, UR9, 0x1, UP0 ;  /* 0x0000000109087887 */ /* 0x000fc80008000000 */
[----:B------:R-:W-:-:S04]  /*5460*/  UIADD3 UR8, UR5, UR9, -UR8 ;  /* 0x0000000905087290 */ /* 0x000fc8000fffe808 */
[----:B------:R-:W-:-:S04]  /*5470*/  UIMAD.WIDE.U32 UR6, UR8, 0x38e38e39, URZ ;  /* 0x38e38e39080678a5 */ /* 0x000fc8000f8e003f */
[----:B------:R-:W-:-:S04]  /*5480*/  USHF.R.U32.HI UR6, URZ, 0x1, UR7 ;  /* 0x000000013f067899 */ /* 0x000fc80008011607 */
[----:B------:R-:W-:-:S04]  /*5490*/  UIMAD UR8, UR6, -0x9, UR8 ;  /* 0xfffffff7060878a4 */ /* 0x000fc8000f8e0208 */
[----:B------:R-:W-:-:S04]  /*54a0*/  ULEA UR8, UR8, UR10, 0x3 ;  /* 0x0000000a08087291 */ /* 0x000fc8000f8e183f */
[----:B------:R-:W-:-:S06]  /*54b0*/  UIADD3 UR8, UR8, 0x48, URZ ;  /* 0x0000004808087890 */ /* 0x000fcc000fffe03f */
[----:B------:R-:W-:-:S05]  /*54c0*/  IMAD.U32 R24, RZ, RZ, UR8 ;  /* 0x00000008ff187e24 */ /* 0x000fca000f8e00ff */
[----:B--2---:R-:W-:-:S04]  /*54d0*/  PRMT R24, R227, 0x654, R24 ;  /* 0x00000654e3187816 */ /* 0x004fc80000000018 */
[----:B------:R0:W-:Y:S03]  /*54e0*/  SYNCS.ARRIVE.TRANS64.RED.A1T0 RZ, [R24+URZ], RZ ;  /* 0x000000ff18ff79a7 */ /* 0x0001e6000810043f */
.L_x_37:
[----:B------:R-:W-:Y:S05]  /*54f0*/  BSYNC B0 ;  /* 0x0000000000007941 */ /* 0x000fea0003800000 */
.L_x_36:
[----:B------:R-:W-:-:S06]  /*5500*/  UISETP.GT.U32.AND UP0, UPT, UR13, 0x1, UPT ;  /* 0x000000010d00788c */ /* 0x000fcc000bf04070 */
[----:B------:R-:W-:-:S13]  /*5510*/  PLOP3.LUT P0, PT, PT, PT, UP0, 0x80, 0x0 ;  /* 0x000000000000781c */ /* 0x000fda0003f0f008 */
[----:B------:R-:W-:Y:S05]  /*5520*/  @P0 BRA `(.L_x_34) ;  /* 0x0000000000040947 */ /* 0x000fea0003800000 */
[----:B------:R-:W-:Y:S01]  /*5530*/  BPT.TRAP 0x1 ;  /* 0x000000040000795c */ /* 0x000fe20000300000 */
.L_x_34:
[----:B-----5:R2:W-:Y:S01]  /*5540*/  STL [R1+0x94], R2 ;  /* 0x0000940201007387 */ /* 0x0205e20000100800 */
[----:B------:R-:W3:Y:S01]  /*5550*/  LDC R29, c[0x0][0x288] ;  /* 0x0000a200ff1d7b82 */ /* 0x000ee20000000800 */
[----:B------:R-:W-:Y:S02]  /*5560*/  UIADD3 UR10, UR9, UR5, URZ ;  /* 0x00000005090a7290 */ /* 0x000fe4000fffe03f */
[----:B------:R-:W-:Y:S01]  /*5570*/  USHF.R.S32.HI UR11, URZ, 0x1f, UR22 ;  /* 0x0000001f3f0b7899 */ /* 0x000fe20008011416 */
[----:B------:R-:W-:Y:S01]  /*5580*/  ULDC.64 UR6, c[0x0][0x5d0] ;  /* 0x0001740000067ab9 */ /* 0x000fe20000000a00 */
[----:B------:R-:W-:Y:S01]  /*5590*/  ULDC UR12, c[0x0][0x284] ;  /* 0x0000a100000c7ab9 */ /* 0x000fe20000000800 */
[----:B--2---:R-:W2:Y:S04]  /*55a0*/  LDL.LU R2, [R1+0x88] ;  /* 0x0000880001027983 */ /* 0x004ea80000300800 */
[----:B------:R4:W-:Y:S04]  /*55b0*/  STL [R1+0x90], R0 ;  /* 0x0000900001007387 */ /* 0x0009e80000100800 */
[----:B0-----:R-:W3:Y:S01]  /*55c0*/  LDL.LU R227, [R1+0x8c] ;  /* 0x00008c0001e37983 */ /* 0x001ee20000300800 */
[----:B----4-:R-:W0:Y:S02]  /*55d0*/  S2R R0, SR_TID.X ;  /* 0x0000000000007919 */ /* 0x010e240000002100 */
[----:B0-----:R-:W-:-:S02]  /*55e0*/  SHF.R.U32.HI R24, RZ, 0x2, R0 ;  /* 0x00000002ff187819 */ /* 0x001fc40000011600 */
[----:B------:R-:W-:Y:S02]  /*55f0*/  LOP3.LUT R26, R0, 0x60, RZ, 0xc0, !PT ;  /* 0x00000060001a7812 */ /* 0x000fe400078ec0ff */
[----:B------:R-:W-:Y:S02]  /*5600*/  SHF.R.U32.HI R27, RZ, 0x7, R0 ;  /* 0x00000007ff1b7819 */ /* 0x000fe40000011600 */
[----:B------:R-:W-:Y:S02]  /*5610*/  LOP3.LUT R25, R24, 0x7, RZ, 0xc0, !PT ;  /* 0x0000000718197812 */ /* 0x000fe400078ec0ff */
[----:B------:R-:W-:Y:S02]  /*5620*/  SHF.R.U32.HI R28, RZ, 0x1, R26 ;  /* 0x00000001ff1c7819 */ /* 0x000fe4000001161a */
[----:B------:R-:W-:Y:S02]  /*5630*/  LOP3.LUT R24, R27, 0x1, RZ, 0xc0, !PT ;  /* 0x000000011b187812 */ /* 0x000fe400078ec0ff */
[----:B------:R-:W-:Y:S01]  /*5640*/  IADD3 R27, RZ, -R28, -R25 ;  /* 0x8000001cff1b7210 */ /* 0x000fe20007ffe819 */
[----:B------:R-:W-:-:S02]  /*5650*/  IMAD.SHL.U32 R32, R0, 0x2, RZ ;  /* 0x0000000200207824 */ /* 0x000fc400078e00ff */
[C---:B------:R-:W-:Y:S02]  /*5660*/  IMAD.SHL.U32 R26, R24.reuse, 0x40, RZ ;  /* 0x00000040181a7824 */ /* 0x040fe400078e00ff */
[----:B------:R-:W-:Y:S01]  /*5670*/  IMAD R42, R24, -0x40, R27 ;  /* 0xffffffc0182a7824 */ /* 0x000fe200078e021b */
[----:B------:R-:W-:Y:S01]  /*5680*/  LOP3.LUT R24, R0, 0x3, RZ, 0xc0, !PT ;  /* 0x0000000300187812 */ /* 0x000fe200078ec0ff */
[----:B--2---:R-:W-:Y:S02]  /*5690*/  IMAD.SHL.U32 R41, R2, 0x80, RZ ;  /* 0x0000008002297824 */ /* 0x004fe400078e00ff */
[----:B------:R0:W5:Y:S04]  /*56a0*/  LDL.LU R2, [R1+0x94] ;  /* 0x0000940001027983 */ /* 0x0001680000300800 */
[----:B------:R0:W5:Y:S01]  /*56b0*/  LDL.LU R0, [R1+0x90] ;  /* 0x0000900001007983 */ /* 0x0001620000300800 */
[----:B------:R-:W-:Y:S01]  /*56c0*/  LOP3.LUT R43, R26, 0x40, R25, 0xe2, !PT ;  /* 0x000000401a2b7812 */ /* 0x000fe200078ee219 */
[----:B---3--:R-:W-:Y:S01]  /*56d0*/  IMAD.SHL.U32 R25, R227, 0x100, RZ ;  /* 0x00000100e3197824 */ /* 0x008fe200078e00ff */
[----:B------:R-:W-:Y:S01]  /*56e0*/  UISETP.GT.U32.AND UP0, UPT, UR10, 0x8, UPT ;  /* 0x000000080a00788c */ /* 0x000fe2000bf04070 */
[C---:B------:R-:W-:Y:S01]  /*56f0*/  ISETP.GE.AND P0, PT, R41.reuse, R29, PT ;  /* 0x0000001d2900720c */ /* 0x040fe20003f06270 */
[----:B------:R-:W-:Y:S01]  /*5700*/  UIMAD UR5, UR11, UR6, URZ ;  /* 0x000000060b0572a4 */ /* 0x000fe2000f8e023f */
[----:B------:R-:W-:Y:S01]  /*5710*/  LOP3.LUT R32, R41, 0x6, R32, 0xf8, !PT ;  /* 0x0000000629207812 */ /* 0x000fe200078ef820 */
[----:B------:R-:W-:Y:S01]  /*5720*/  UISETP.LT.U32.AND UP0, UPT, UR9, 0x9, UP0 ;  /* 0x000000090900788c */ /* 0x000fe20008701070 */
[----:B------:R-:W-:Y:S01]  /*5730*/  ISETP.GE.OR P0, PT, R25, UR12, P0 ;  /* 0x0000000c19007c0c */ /* 0x000fe20008706670 */
[----:B------:R-:W-:Y:S01]  /*5740*/  UISETP.GE.U32.AND UP1, UPT, UR9, 0x9, UPT ;  /* 0x000000090900788c */ /* 0x000fe2000bf26070 */
[----:B------:R-:W-:Y:S01]  /*5750*/  IMAD.U32 R27, RZ, RZ, UR6 ;  /* 0x00000006ff1b7e24 */ /* 0x000fe2000f8e00ff */
[----:B------:R-:W-:Y:S01]  /*5760*/  UIMAD UR8, UR22, UR7, UR5 ;  /* 0x00000007160872a4 */ /* 0x000fe2000f8e0205 */
[----:B------:R-:W-:Y:S01]  /*5770*/  SHF.R.S32.HI R33, RZ, 0x1f, R32 ;  /* 0x0000001fff217819 */ /* 0x000fe20000011420 */
[----:B------:R-:W-:-:S02]  /*5780*/  UIMAD.WIDE.U32 UR6, UR10, 0x38e38e39, URZ ;  /* 0x38e38e390a0678a5 */ /* 0x000fc4000f8e003f */
[----:B------:R-:W-:Y:S02]  /*5790*/  USEL UR5, URZ, 0x1, !UP0 ;  /* 0x000000013f057887 */ /* 0x000fe4000c000000 */
[----:B------:R-:W-:Y:S01]  /*57a0*/  USHF.R.U32.HI UR6, URZ, 0x1, UR7 ;  /* 0x000000013f067899 */ /* 0x000fe20008011607 */
[----:B------:R-:W-:Y:S01]  /*57b0*/  IMAD.WIDE.U32 R26, R27, UR22, R32 ;  /* 0x000000161b1a7c25 */ /* 0x000fe2000f8e0020 */
[----:B------:R-:W-:Y:S01]  /*57c0*/  ULOP3.LUT UR4, UR4, UR5, URZ, 0x3c, !UPT ;  /* 0x0000000504047292 */ /* 0x000fe2000f8e3c3f */
[----:B------:R-:W-:Y:S02]  /*57d0*/  IADD3 R42, -R25, UR12, R42 ;  /* 0x0000000c192a7c10 */ /* 0x000fe4000fffe12a */
[----:B------:R-:W-:Y:S01]  /*57e0*/  IMAD.WIDE R38, R227, 0x100, RZ ;  /* 0x00000100e3267825 */ /* 0x000fe200078e02ff */
[----:B------:R-:W-:Y:S02]  /*57f0*/  UIMAD UR5, UR6, -0x9, UR10 ;  /* 0xfffffff7060578a4 */ /* 0x000fe4000f8e020a */
[----:B------:R-:W-:Y:S01]  /*5800*/  @UP1 ULOP3.LUT UR4, UR4, 0x1, UR6, 0x78, !UPT ;  /* 0x0000000104041892 */ /* 0x000fe2000f8e7806 */
[----:B------:R-:W-:-:S02]  /*5810*/  IMAD R24, R24, -0x2, R29 ;  /* 0xfffffffe18187824 */ /* 0x000fc400078e021d */
[----:B------:R-:W-:Y:S01]  /*5820*/  VIADD R27, R27, UR8 ;  /* 0x000000081b1b7c36 */ /* 0x000fe20008000000 */
[----:B------:R-:W-:Y:S01]  /*5830*/  LOP3.LUT R43, R38, R43, R28, 0xfe, !PT ;  /* 0x0000002b262b7212 */ /* 0x000fe200078efe1c */
[----:B------:R-:W-:Y:S02]  /*5840*/  IMAD.IADD R41, R24, 0x1, -R41 ;  /* 0x0000000118297824 */ /* 0x000fe400078e0a29 */
[----:B------:R-:W-:Y:S01]  /*5850*/  IMAD.MOV.U32 R40, RZ, RZ, -0x1 ;  /* 0xffffffffff287424 */ /* 0x000fe200078e00ff */
[----:B0-----:R-:W-:Y:S06]  /*5860*/  @P0 BRA `(.L_x_38) ;  /* 0x0000008c00fc0947 */ /* 0x001fec0003800000 */
[----:B------:R-:W0:Y:S01]  /*5870*/  LDC.64 R28, c[0x0][0x5c8] ;  /* 0x00017200ff1c7b82 */ /* 0x000e220000000a00 */
[----:B------:R-:W-:Y:S01]  /*5880*/  ULDC.64 UR6, c[0x0][0x5c0] ;  /* 0x0001700000067ab9 */ /* 0x000fe20000000a00 */
[----:B------:R-:W-:Y:S01]  /*5890*/  BSSY B0, `(.L_x_38) ;  /* 0x00008fc000007945 */ /* 0x000fe20003800000 */
[-C--:B0-----:R-:W-:Y:S01]  /*58a0*/  IMAD R24, R39, R28.reuse, RZ ;  /* 0x0000001c27187224 */ /* 0x081fe200078e02ff */
[----:B------:R-:W-:Y:S01]  /*58b0*/  SHF.L.U64.HI R34, R28, 0x3, R29 ;  /* 0x000000031c227819 */ /* 0x000fe2000001021d */
[----:B------:R-:W-:-:S04]  /*58c0*/  IMAD.WIDE.U32 R26, R43, R28, R26 ;  /* 0x0000001c2b1a7225 */ /* 0x000fc800078e001a */
[----:B------:R-:W-:Y:S01]  /*58d0*/  IMAD R25, R43, R29, R24 ;  /* 0x0000001d2b197224 */ /* 0x000fe200078e0218 */
[----:B------:R-:W-:Y:S01]  /*58e0*/  IADD3 R24, P3, R26, UR6, RZ ;  /* 0x000000061a187c10 */ /* 0x000fe2000ff7e0ff */
[C---:B------:R-:W-:Y:S01]  /*58f0*/  IMAD.SHL.U32 R35, R28.reuse, 0x8, RZ ;  /* 0x000000081c237824 */ /* 0x040fe200078e00ff */
[----:B------:R-:W-:Y:S01]  /*5900*/  LEA R30, P2, R28, R26, 0x7 ;  /* 0x0000001a1c1e7211 */ /* 0x000fe200078438ff */
[----:B------:R-:W-:-:S03]  /*5910*/  IMAD.IADD R27, R27, 0x1, R25 ;  /* 0x000000011b1b7824 */ /* 0x000fc600078e0219 */
[----:B------:R-:W-:Y:S02]  /*5920*/  IADD3 R26, P1, P0, R26, UR6, R35 ;  /* 0x000000061a1a7c10 */ /* 0x000fe4000f83e023 */
[----:B------:R-:W-:Y:S02]  /*5930*/  IADD3.X R25, R27, UR7, RZ, P3, !PT ;  /* 0x000000071b197c10 */ /* 0x000fe40009ffe4ff */
[----:B------:R-:W-:Y:S02]  /*5940*/  FSETP.NEU.AND P3, PT, RZ, UR21, PT ;  /* 0x00000015ff007c0b */ /* 0x000fe4000bf6d000 */
[----:B------:R-:W-:Y:S02]  /*5950*/  LEA.HI.X R31, R28, R27, R29, 0x7, P2 ;  /* 0x0000001b1c1f7211 */ /* 0x000fe400010f3c1d */
[C---:B------:R-:W-:Y:S02]  /*5960*/  IADD3 R28, P2, R30.reuse, UR6, RZ ;  /* 0x000000061e1c7c10 */ /* 0x040fe4000ff5e0ff */
[----:B------:R-:W-:-:S02]  /*5970*/  IADD3 R30, P5, P6, R30, UR6, R35 ;  /* 0x000000061e1e7c10 */ /* 0x000fc4000febe023 */
[----:B------:R-:W-:Y:S02]  /*5980*/  IADD3.X R29, R31, UR7, RZ, P2, !PT ;  /* 0x000000071f1d7c10 */ /* 0x000fe400097fe4ff */
[--C-:B------:R-:W-:Y:S02]  /*5990*/  IADD3.X R27, R27, UR7, R34.reuse, P1, P0 ;  /* 0x000000071b1b7c10 */ /* 0x100fe40008fe0422 */
[----:B------:R-:W-:Y:S01]  /*59a0*/  IADD3.X R31, R31, UR7, R34, P5, P6 ;  /* 0x000000071f1f7c10 */ /* 0x000fe2000afec422 */
[----:B------:R-:W-:Y:S06]  /*59b0*/  @!P3 BRA `(.L_x_39) ;  /* 0x0000006c001cb947 */ /* 0x000fec0003800000 */
[----:B------:R-:W-:Y:S01]  /*59c0*/  ULDC.64 UR16, c[0x0][0x5b8] ;  /* 0x00016e0000107ab9 */ /* 0x000fe20000000a00 */
[----:B------:R-:W-:Y:S01]  /*59d0*/  ISETP.GE.AND P0, PT, R42, 0x1, PT ;  /* 0x000000012a00780c */ /* 0x000fe20003f06270 */
[----:B------:R-:W-:Y:S02]  /*59e0*/  UIMAD UR6, UR11, UR16, URZ ;  /* 0x000000100b0672a4 */ /* 0x000fe4000f8e023f */
[----:B------:R-:W-:Y:S01]  /*59f0*/  IMAD.U32 R35, RZ, RZ, UR16 ;  /* 0x00000010ff237e24 */ /* 0x000fe2000f8e00ff */
[----:B------:R-:W-:Y:S01]  /*5a00*/  BSSY B1, `(.L_x_40) ;  /* 0x0000010000017945 */ /* 0x000fe20003800000 */
[----:B------:R-:W-:Y:S01]  /*5a10*/  ISETP.LT.OR P3, PT, R41, 0x1, !P0 ;  /* 0x000000012900780c */ /* 0x000fe20004761670 */
[----:B------:R-:W-:Y:S02]  /*5a20*/  UIMAD UR6, UR22, UR17, UR6 ;  /* 0x00000011160672a4 */ /* 0x000fe4000f8e0206 */
[----:B------:R-:W-:Y:S01]  /*5a30*/  IMAD.WIDE.U32 R32, R35, UR22, R32 ;  /* 0x0000001623207c25 */ /* 0x000fe2000f8e0020 */
[----:B------:R-:W-:-:S03]  /*5a40*/  ULDC.64 UR10, c[0x0][0x5a8] ;  /* 0x00016a00000a7ab9 */ /* 0x000fc60000000a00 */
[----:B------:R-:W-:Y:S02]  /*5a50*/  IMAD.MOV.U32 R36, RZ, RZ, R32 ;  /* 0x000000ffff247224 */ /* 0x000fe400078e0020 */
[----:B------:R-:W-:Y:S01]  /*5a60*/  VIADD R37, R33, UR6 ;  /* 0x0000000621257c36 */ /* 0x000fe20008000000 */
[----:B------:R-:W-:Y:S02]  /*5a70*/  ULDC.64 UR6, c[0x0][0x5b0] ;  /* 0x00016c0000067ab9 */ /* 0x000fe40000000a00 */
[----:B------:R-:W-:Y:S02]  /*5a80*/  IMAD R34, R39, UR6, RZ ;  /* 0x0000000627227c24 */ /* 0x000fe4000f8e02ff */
[----:B------:R-:W-:-:S04]  /*5a90*/  IMAD.WIDE.U32 R32, R43, UR6, R36 ;  /* 0x000000062b207c25 */ /* 0x000fc8000f8e0024 */
[--C-:B------:R-:W-:Y:S01]  /*5aa0*/  IMAD R35, R43, UR7, R34.reuse ;  /* 0x000000072b237c24 */ /* 0x100fe2000f8e0222 */
[----:B------:R-:W-:Y:S02]  /*5ab0*/  IADD3 R32, P1, R32, UR10, RZ ;  /* 0x0000000a20207c10 */ /* 0x000fe4000ff3e0ff */
[----:B------:R-:W-:Y:S02]  /*5ac0*/  PRMT R34, RZ, 0x7610, R34 ;  /* 0x00007610ff227816 */ /* 0x000fe40000000022 */
[----:B------:R-:W-:Y:S01]  /*5ad0*/  IADD3.X R33, R33, UR11, R35, P1, !PT ;  /* 0x0000000b21217c10 */ /* 0x000fe20008ffe423 */
[----:B------:R-:W-:Y:S08]  /*5ae0*/  @P3 BRA `(.L_x_41) ;  /* 0x0000000000043947 */ /* 0x000ff00003800000 */
[----:B------:R0:W5:Y:S02]  /*5af0*/  LDG.E.U8 R34, desc[UR14][R32.64] ;  /* 0x0000000e20227981 */ /* 0x000164000c1e1100 */
.L_x_41:
[----:B------:R-:W-:Y:S05]  /*5b00*/  BSYNC B1 ;  /* 0x0000000000017941 */ /* 0x000fea0003800000 */
.L_x_40:
[----:B-----5:R-:W-:Y:S01]  /*5b10*/  LOP3.LUT R34, R34, 0xff, RZ, 0xc0, !PT ;  /* 0x000000ff22227812 */ /* 0x020fe200078ec0ff */
[----:B------:R-:W-:Y:S01]  /*5b20*/  BSSY B1, `(.L_x_42) ;  /* 0x000000b000017945 */ /* 0x000fe20003800000 */
[----:B------:R-:W-:Y:S02]  /*5b30*/  ISETP.LT.OR P2, PT, R41, 0x2, !P0 ;  /* 0x000000022900780c */ /* 0x000fe40004741670 */
[----:B------:R-:W-:-:S05]  /*5b40*/  F2FP.F16.E5M2.UNPACK_B R34, R34 ;  /* 0x00000022ff22723e */ /* 0x000fca00020004ff */
[----:B------:R-:W-:-:S05]  /*5b50*/  HADD2.F32 R34, -RZ, R34.H0_H0 ;  /* 0x20000022ff227230 */ /* 0x000fca0000004100 */
[----:B------:R-:W-:Y:S01]  /*5b60*/  FMUL R35, R34, UR21 ;  /* 0x0000001522237c20 */ /* 0x000fe20008400000 */
[----:B------:R-:W-:-:S03]  /*5b70*/  PRMT R34, RZ, 0x7610, R34 ;  /* 0x00007610ff227816 */ /* 0x000fc60000000022 */
[----:B------:R-:W-:-:S05]  /*5b80*/  FFMA R35, R226, UR20, R35 ;  /* 0x00000014e2237c23 */ /* 0x000fca0008000023 */
[----:B------:R-:W-:-:S05]  /*5b90*/  F2FP.SATFINITE.E5M2.F32.PACK_AB_MERGE_C R35, RZ, R35, RZ ;  /* 0x00000023ff23723e */ /* 0x000fca00048060ff */
[----:B------:R2:W-:Y:S01]  /*5ba0*/  @!P3 STG.E.U8 desc[UR14][R24.64], R35 ;  /* 0x000000231800b986 */ /* 0x0005e2000c10110e */
[----:B------:R-:W-:Y:S05]  /*5bb0*/  @P2 BRA `(.L_x_43) ;  /* 0x0000000000042947 */ /* 0x000fea0003800000 */
[----:B------:R3:W5:Y:S02]  /*5bc0*/  LDG.E.U8 R34, desc[UR14][R32.64+0x1] ;  /* 0x0000010e20227981 */ /* 0x000764000c1e1100 */
.L_x_43:
[----:B------:R-:W-:Y:S05]  /*5bd0*/  BSYNC B1 ;  /* 0x0000000000017941 */ /* 0x000fea0003800000 */
.L_x_42:
[----:B-----5:R-:W-:Y:S01]  /*5be0*/  LOP3.LUT R34, R34, 0xff, RZ, 0xc0, !PT ;  /* 0x000000ff22227812 */ /* 0x020fe200078ec0ff */
[----:B------:R-:W-:Y:S01]  /*5bf0*/  BSSY B1, `(.L_x_44) ;  /* 0x0000013000017945 */ /* 0x000fe20003800000 */
[----:B------:R-:W-:Y:S02]  /*5c00*/  IADD3 R45, P1, R43, 0x8, RZ ;  /* 0x000000082b2d7810 */ /* 0x000fe40007f3e0ff */
[----:B------:R-:W-:-:S03]  /*5c10*/  F2FP.F16.E5M2.UNPACK_B R34, R34 ;  /* 0x00000022ff22723e */ /* 0x000fc600020004ff */
[----:B--2---:R-:W-:Y:S01]  /*5c20*/  IMAD.X R35, RZ, RZ, R39, P1 ;  /* 0x000000ffff237224 */ /* 0x004fe200008e0627 */
[----:B------:R-:W-:Y:S01]  /*5c30*/  ISETP.GE.AND P1, PT, R42, 0x9, PT ;  /* 0x000000092a00780c */ /* 0x000fe20003f26270 */
[----:B------:R-:W-:Y:S02]  /*5c40*/  HADD2.F32 R34, -RZ, R34.H0_H0 ;  /* 0x20000022ff227230 */ /* 0x000fe40000004100 */
[----:B------:R-:W-:Y:S01]  /*5c50*/  IMAD R46, R35, UR6, RZ ;  /* 0x00000006232e7c24 */ /* 0x000fe2000f8e02ff */
[----:B------:R-:W-:Y:S02]  /*5c60*/  ISETP.LT.OR P5, PT, R41, 0x1, !P1 ;  /* 0x000000012900780c */ /* 0x000fe40004fa1670 */
[----:B------:R-:W-:Y:S01]  /*5c70*/  FMUL R44, R34, UR21 ;  /* 0x00000015222c7c20 */ /* 0x000fe20008400000 */
[----:B------:R-:W-:-:S04]  /*5c80*/  IMAD.WIDE.U32 R34, R45, UR6, R36 ;  /* 0x000000062d227c25 */ /* 0x000fc8000f8e0024 */
[----:B------:R-:W-:Y:S01]  /*5c90*/  FFMA R44, R225, UR20, R44 ;  /* 0x00000014e12c7c23 */ /* 0x000fe2000800002c */
[----:B------:R-:W-:Y:S01]  /*5ca0*/  IMAD R45, R45, UR7, R46 ;  /* 0x000000072d2d7c24 */ /* 0x000fe2000f8e022e */
[----:B------:R-:W-:-:S03]  /*5cb0*/  IADD3 R34, P3, R34, UR10, RZ ;  /* 0x0000000a22227c10 */ /* 0x000fc6000ff7e0ff */
[----:B------:R-:W-:Y:S02]  /*5cc0*/  F2FP.SATFINITE.E5M2.F32.PACK_AB_MERGE_C R47, RZ, R44, RZ ;  /* 0x0000002cff2f723e */ /* 0x000fe400048060ff */
[----:B------:R-:W-:Y:S02]  /*5cd0*/  IADD3.X R35, R35, UR11, R45, P3, !PT ;  /* 0x0000000b23237c10 */ /* 0x000fe40009ffe42d */
[----:B------:R-:W-:Y:S01]  /*5ce0*/  PRMT R44, RZ, 0x7610, R44 ;  /* 0x00007610ff2c7816 */ /* 0x000fe2000000002c */
[----:B------:R2:W-:Y:S01]  /*5cf0*/  @!P2 STG.E.U8 desc[UR14][R24.64+0x1], R47 ;  /* 0x0000012f1800a986 */ /* 0x0005e2000c10110e */
[----:B------:R-:W-:Y:S05]  /*5d00*/  @P5 BRA `(.L_x_45) ;  /* 0x0000000000045947 */ /* 0x000fea0003800000 */
[----:B------:R4:W5:Y:S02]  /*5d10*/  LDG.E.U8 R44, desc[UR14][R34.64] ;  /* 0x0000000e222c7981 */ /* 0x000964000c1e1100 */
.L_x_45:
[----:B------:R-:W-:Y:S05]  /*5d20*/  BSYNC B1 ;  /* 0x0000000000017941 */ /* 0x000fea0003800000 */
.L_x_44:
        /* <DEDUP_REMOVED lines=12> */
.L_x_47:
[----:B------:R-:W-:Y:S05]  /*5df0*/  BSYNC B1 ;  /* 0x0000000000017941 */ /* 0x000fea0003800000 */
.L_x_46:
[----:B-----5:R-:W-:Y:S01]  /*5e00*/  LOP3.LUT R44, R44, 0xff, RZ, 0xc0, !PT ;  /* 0x000000ff2c2c7812 */ /* 0x020fe200078ec0ff */
[----:B------:R-:W-:Y:S01]  /*5e10*/  BSSY B1, `(.L_x_48) ;  /* 0x000000b000017945 */ /* 0x000fe20003800000 */
[----:B------:R-:W-:Y:S02]  /*5e20*/  ISETP.LT.OR P3, PT, R41, 0x9, !P0 ;  /* 0x000000092900780c */ /* 0x000fe40004761670 */
[----:B------:R-:W-:-:S05]  /*5e30*/  F2FP.F16.E5M2.UNPACK_B R44, R44 ;  /* 0x0000002cff2c723e */ /* 0x000fca00020004ff */
[----:B------:R-:W-:-:S05]  /*5e40*/  HADD2.F32 R44, -RZ, R44.H0_H0 ;  /* 0x2000002cff2c7230 */ /* 0x000fca0000004100 */
[----:B------:R-:W-:-:S04]  /*5e50*/  FMUL R44, R44, UR21 ;  /* 0x000000152c2c7c20 */ /* 0x000fc80008400000 */
[----:B------:R-:W-:-:S05]  /*5e60*/  FFMA R44, R223, UR20, R44 ;  /* 0x00000014df2c7c23 */ /* 0x000fca000800002c */
[----:B0-----:R-:W-:Y:S02]  /*5e70*/  F2FP.SATFINITE.E5M2.F32.PACK_AB_MERGE_C R45, RZ, R44, RZ ;  /* 0x0000002cff2d723e */ /* 0x001fe400048060ff */
[----:B------:R-:W-:-:S03]  /*5e80*/  PRMT R44, RZ, 0x7610, R44 ;  /* 0x00007610ff2c7816 */ /* 0x000fc6000000002c */
[----:B------:R0:W-:Y:S01]  /*5e90*/  @!P2 STG.E.U8 desc[UR14][R26.64+0x1], R45 ;  /* 0x0000012d1a00a986 */ /* 0x0001e2000c10110e */
[----:B------:R-:W-:Y:S05]  /*5ea0*/  @P3 BRA `(.L_x_49) ;  /* 0x0000000000043947 */ /* 0x000fea0003800000 */
[----:B------:R0:W5:Y:S02]  /*5eb0*/  LDG.E.U8 R44, desc[UR14][R32.64+0x8] ;  /* 0x0000080e202c7981 */ /* 0x000164000c1e1100 */
.L_x_49:
[----:B------:R-:W-:Y:S05]  /*5ec0*/  BSYNC B1 ;  /* 0x0000000000017941 */ /* 0x000fea0003800000 */
.L_x_48:
[----:B-----5:R-:W-:Y:S01]  /*5ed0*/  LOP3.LUT R44, R44, 0xff, RZ, 0xc0, !PT ;  /* 0x000000ff2c2c7812 */ /* 0x020fe200078ec0ff */
[----:B------:R-:W-:Y:S01]  /*5ee0*/  BSSY B1, `(.L_x_50) ;  /* 0x000000b000017945 */ /* 0x000fe20003800000 */
[----:B------:R-:W-:Y:S02]  /*5ef0*/  ISETP.LT.OR P2, PT, R41, 0xa, !P0 ;  /* 0x0000000a2900780c */ /* 0x000fe40004741670 */
[----:B------:R-:W-:-:S05]  /*5f00*/  F2FP.F16.E5M2.UNPACK_B R44, R44 ;  /* 0x0000002cff2c723e */ /* 0x000fca00020004ff */
[----:B------:R-:W-:-:S05]  /*5f10*/  HADD2.F32 R44, -RZ, R44.H0_H0 ;  /* 0x2000002cff2c7230 */ /* 0x000fca0000004100 */
[----:B0-----:R-:W-:Y:S01]  /*5f20*/  FMUL R45, R44, UR21 ;  /* 0x000000152c2d7c20 */ /* 0x001fe20008400000 */
[----:B------:R-:W-:-:S03]  /*5f30*/  PRMT R44, RZ, 0x7610, R44 ;  /* 0x00007610ff2c7816 */ /* 0x000fc6000000002c */
[----:B------:R-:W-:-:S05]  /*5f40*/  FFMA R45, R222, UR20, R45 ;  /* 0x00000014de2d7c23 */ /* 0x000fca000800002d */
[----:B------:R-:W-:-:S05]  /*5f50*/  F2FP.SATFINITE.E5M2.F32.PACK_AB_MERGE_C R45, RZ, R45, RZ ;  /* 0x0000002dff2d723e */ /* 0x000fca00048060ff */
[----:B------:R0:W-:Y:S01]  /*5f60*/  @!P3 STG.E.U8 desc[UR14][R24.64+0x8], R45 ;  /* 0x0000082d1800b986 */ /* 0x0001e2000c10110e */
[----:B------:R-:W-:Y:S05]  /*5f70*/  @P2 BRA `(.L_x_51) ;  /* 0x0000000000042947 */ /* 0x000fea0003800000 */
[----:B------:R0:W5:Y:S02]  /*5f80*/  LDG.E.U8 R44, desc[UR14][R32.64+0x9] ;  /* 0x0000090e202c7981 */ /* 0x000164000c1e1100 */
.L_x_51:
[----:B------:R-:W-:Y:S05]  /*5f90*/  BSYNC B1 ;  /* 0x0000000000017941 */ /* 0x000fea0003800000 */
.L_x_50:
        /* <DEDUP_REMOVED lines=12> */
.L_x_53:
[----:B------:R-:W-:Y:S05]  /*6060*/  BSYNC B1 ;  /* 0x0000000000017941 */ /* 0x000fea0003800000 */
.L_x_52:
        /* <DEDUP_REMOVED lines=12> */
.L_x_55:
[----:B------:R-:W-:Y:S05]  /*6130*/  BSYNC B1 ;  /* 0x0000000000017941 */ /* 0x000fea0003800000 */
.L_x_54:
        /* <DEDUP_REMOVED lines=12> */
.L_x_57:
[----:B------:R-:W-:Y:S05]  /*6200*/  BSYNC B1 ;  /* 0x0000000000017941 */ /* 0x000fea0003800000 */
.L_x_56:
        /* <DEDUP_REMOVED lines=12> */
.L_x_59:
[----:B------:R-:W-:Y:S05]  /*62d0*/  BSYNC B1 ;  /* 0x0000000000017941 */ /* 0x000fea0003800000 */
.L_x_58:
        /* <DEDUP_REMOVED lines=12> */
.L_x_61:
[----:B------:R-:W-:Y:S05]  /*63a0*/  BSYNC B1 ;  /* 0x0000000000017941 */ /* 0x000fea0003800000 */
.L_x_60:
        /* <DEDUP_REMOVED lines=12> */
.L_x_63:
[----:B------:R-:W-:Y:S05]  /*6470*/  BSYNC B1 ;  /* 0x0000000000017941 */ /* 0x000fea0003800000 */
.L_x_62:
        /* <DEDUP_REMOVED lines=12> */
.L_x_65:
[----:B------:R-:W-:Y:S05]  /*6540*/  BSYNC B1 ;  /* 0x0000000000017941 */ /* 0x000fea0003800000 */
.L_x_64:
        /* <DEDUP_REMOVED lines=12> */
.L_x_67:
[----:B------:R-:W-:Y:S05]  /*6610*/  BSYNC B1 ;  /* 0x0000000000017941 */ /* 0x000fea0003800000 */
.L_x_66:
        /* <DEDUP_REMOVED lines=12> */
.L_x_69:
[----:B------:R-:W-:Y:S05]  /*66e0*/  BSYNC B1 ;  /* 0x0000000000017941 */ /* 0x000fea0003800000 */
.L_x_68:
        /* <DEDUP_REMOVED lines=12> */
.L_x_71:
[----:B------:R-:W-:Y:S05]  /*67b0*/  BSYNC B1 ;  /* 0x0000000000017941 */ /* 0x000fea0003800000 */
.L_x_70:
        /* <DEDUP_REMOVED lines=12> */
.L_x_73:
[----:B------:R-:W-:Y:S05]  /*6880*/  BSYNC B1 ;  /* 0x0000000000017941 */ /* 0x000fea0003800000 */
.L_x_72:
        /* <DEDUP_REMOVED lines=12> */
.L_x_75:
[----:B------:R-:W-:Y:S05]  /*6950*/  BSYNC B1 ;  /* 0x0000000000017941 */ /* 0x000fea0003800000 */
.L_x_74:
        /* <DEDUP_REMOVED lines=12> */
.L_x_77:
[----:B------:R-:W-:Y:S05]  /*6a20*/  BSYNC B1 ;  /* 0x0000000000017941 */ /* 0x000fea0003800000 */
.L_x_76:
        /* <DEDUP_REMOVED lines=12> */
.L_x_79:
[----:B------:R-:W-:Y:S05]  /*6af0*/  BSYNC B1 ;  /* 0x0000000000017941 */ /* 0x000fea0003800000 */
.L_x_78:
        /* <DEDUP_REMOVED lines=12> */
.L_x_81:
[----:B------:R-:W-:Y:S05]  /*6bc0*/  BSYNC B1 ;  /* 0x0000000000017941 */ /* 0x000fea0003800000 */
.L_x_80:
        /* <DEDUP_REMOVED lines=12> */
.L_x_83:
[----:B------:R-:W-:Y:S05]  /*6c90*/  BSYNC B1 ;  /* 0x0000000000017941 */ /* 0x000fea0003800000 */
.L_x_82:
        /* <DEDUP_REMOVED lines=12> */
.L_x_85:
[----:B------:R-:W-:Y:S05]  /*6d60*/  BSYNC B1 ;  /* 0x0000000000017941 */ /* 0x000fea0003800000 */
.L_x_84:
        /* <DEDUP_REMOVED lines=12> */
.L_x_87:
[----:B------:R-:W-:Y:S05]  /*6e30*/  BSYNC B1 ;  /* 0x0000000000017941 */ /* 0x000fea0003800000 */
.L_x_86:
        /* <DEDUP_REMOVED lines=12> */
.L_x_89:
[----:B------:R-:W-:Y:S05]  /*6f00*/  BSYNC B1 ;  /* 0x0000000000017941 */ /* 0x000fea0003800000 */
.L_x_88:
        /* <DEDUP_REMOVED lines=12> */
.L_x_91:
[----:B------:R-:W-:Y:S05]  /*6fd0*/  BSYNC B1 ;  /* 0x0000000000017941 */ /* 0x000fea0003800000 */
.L_x_90:
        /* <DEDUP_REMOVED lines=12> */
.L_x_93:
[----:B------:R-:W-:Y:S05]  /*70a0*/  BSYNC B1 ;  /* 0x0000000000017941 */ /* 0x000fea0003800000 */
.L_x_92:
        /* <DEDUP_REMOVED lines=12> */
.L_x_95:
[----:B------:R-:W-:Y:S05]  /*7170*/  BSYNC B1 ;  /* 0x0000000000017941 */ /* 0x000fea0003800000 */
.L_x_94:
        /* <DEDUP_REMOVED lines=12> */
.L_x_97:
[----:B------:R-:W-:Y:S05]  /*7240*/  BSYNC B1 ;  /* 0x0000000000017941 */ /* 0x000fea0003800000 */
.L_x_96:
        /* <DEDUP_REMOVED lines=12> */
.L_x_99:
[----:B------:R-:W-:Y:S05]  /*7310*/  BSYNC B1 ;  /* 0x0000000000017941 */ /* 0x000fea0003800000 */
.L_x_98:
        /* <DEDUP_REMOVED lines=12> */
.L_x_101:
[----:B------:R-:W-:Y:S05]  /*73e0*/  BSYNC B1 ;  /* 0x0000000000017941 */ /* 0x000fea0003800000 */
.L_x_100:
        /* <DEDUP_REMOVED lines=12> */
.L_x_103:
[----:B------:R-:W-:Y:S05]  /*74b0*/  BSYNC B1 ;  /* 0x0000000000017941 */ /* 0x000fea0003800000 */
.L_x_102:
        /* <DEDUP_REMOVED lines=12> */
.L_x_105:
[----:B------:R-:W-:Y:S05]  /*7580*/  BSYNC B1 ;  /* 0x0000000000017941 */ /* 0x000fea0003800000 */
.L_x_104:
        /* <DEDUP_REMOVED lines=12> */
.L_x_107:
[----:B------:R-:W-:Y:S05]  /*7650*/  BSYNC B1 ;  /* 0x0000000000017941 */ /* 0x000fea0003800000 */
.L_x_106:
        /* <DEDUP_REMOVED lines=12> */
.L_x_109:
[----:B------:R-:W-:Y:S05]  /*7720*/  BSYNC B1 ;  /* 0x0000000000017941 */ /* 0x000fea0003800000 */
.L_x_108:
        /* <DEDUP_REMOVED lines=12> */
.L_x_111:
[----:B------:R-:W-:Y:S05]  /*77f0*/  BSYNC B1 ;  /* 0x0000000000017941 */ /* 0x000fea0003800000 */
.L_x_110:
        /* <DEDUP_REMOVED lines=12> */
.L_x_113:
[----:B------:R-:W-:Y:S05]  /*78c0*/  BSYNC B1 ;  /* 0x0000000000017941 */ /* 0x000fea0003800000 */
.L_x_112:
        /* <DEDUP_REMOVED lines=12> */
.L_x_115:
[----:B------:R-:W-:Y:S05]  /*7990*/  BSYNC B1 ;  /* 0x0000000000017941 */ /* 0x000fea0003800000 */
.L_x_114:
        /* <DEDUP_REMOVED lines=12> */
.L_x_117:
[----:B------:R-:W-:Y:S05]  /*7a60*/  BSYNC B1 ;  /* 0x0000000000017941 */ /* 0x000fea0003800000 */
.L_x_116:
        /* <DEDUP_REMOVED lines=12> */
.L_x_119:
[----:B------:R-:W-:Y:S05]  /*7b30*/  BSYNC B1 ;  /* 0x0000000000017941 */ /* 0x000fea0003800000 */
.L_x_118:
        /* <DEDUP_REMOVED lines=12> */
.L_x_121:
[----:B------:R-:W-:Y:S05]  /*7c00*/  BSYNC B1 ;  /* 0x0000000000017941 */ /* 0x000fea0003800000 */
.L_x_120:
        /* <DEDUP_REMOVED lines=12> */
.L_x_123:
[----:B------:R-:W-:Y:S05]  /*7cd0*/  BSYNC B1 ;  /* 0x0000000000017941 */ /* 0x000fea0003800000 */
.L_x_122:
        /* <DEDUP_REMOVED lines=12> */
.L_x_125:
[----:B------:R-:W-:Y:S05]  /*7da0*/  BSYNC B1 ;  /* 0x0000000000017941 */ /* 0x000fea0003800000 */
.L_x_124:
        /* <DEDUP_REMOVED lines=12> */
.L_x_127:
[----:B------:R-:W-:Y:S05]  /*7e70*/  BSYNC B1 ;  /* 0x0000000000017941 */ /* 0x000fea0003800000 */
.L_x_126:
        /* <DEDUP_REMOVED lines=12> */
.L_x_129:
[----:B------:R-:W-:Y:S05]  /*7f40*/  BSYNC B1 ;  /* 0x0000000000017941 */ /* 0x000fea0003800000 */
.L_x_128:
        /* <DEDUP_REMOVED lines=12> */
.L_x_131:
[----:B------:R-:W-:Y:S05]  /*8010*/  BSYNC B1 ;  /* 0x0000000000017941 */ /* 0x000fea0003800000 */
.L_x_130:
        /* <DEDUP_REMOVED lines=12> */
.L_x_133:
[----:B------:R-:W-:Y:S05]  /*80e0*/  BSYNC B1 ;  /* 0x0000000000017941 */ /* 0x000fea0003800000 */
.L_x_132:
        /* <DEDUP_REMOVED lines=12> */
.L_x_135:
[----:B------:R-:W-:Y:S05]  /*81b0*/  BSYNC B1 ;  /* 0x0000000000017941 */ /* 0x000fea0003800000 */
.L_x_134:
        /* <DEDUP_REMOVED lines=12> */
.L_x_137:
[----:B------:R-:W-:Y:S05]  /*8280*/  BSYNC B1 ;  /* 0x0000000000017941 */ /* 0x000fea0003800000 */
.L_x_136:
        /* <DEDUP_REMOVED lines=12> */
.L_x_139:
[----:B------:R-:W-:Y:S05]  /*8350*/  BSYNC B1 ;  /* 0x0000000000017941 */ /* 0x000fea0003800000 */
.L_x_138:
        /* <DEDUP_REMOVED lines=12> */
.L_x_141:
[----:B------:R-:W-:Y:S05]  /*8420*/  BSYNC B1 ;  /* 0x0000000000017941 */ /* 0x000fea0003800000 */
.L_x_140:
        /* <DEDUP_REMOVED lines=12> */
.L_x_143:
[----:B------:R-:W-:Y:S05]  /*84f0*/  BSYNC B1 ;  /* 0x0000000000017941 */ /* 0x000fea0003800000 */
.L_x_142:
        /* <DEDUP_REMOVED lines=12> */
.L_x_145:
[----:B------:R-:W-:Y:S05]  /*85c0*/  BSYNC B1 ;  /* 0x0000000000017941 */ /* 0x000fea0003800000 */
.L_x_144:
        /* <DEDUP_REMOVED lines=12> */
.L_x_147:
[----:B------:R-:W-:Y:S05]  /*8690*/  BSYNC B1 ;  /* 0x0000000000017941 */ /* 0x000fea0003800000 */
.L_x_146:
        /* <DEDUP_REMOVED lines=12> */
.L_x_149:
[----:B------:R-:W-:Y:S05]  /*8760*/  BSYNC B1 ;  /* 0x0000000000017941 */ /* 0x000fea0003800000 */
.L_x_148:
        /* <DEDUP_REMOVED lines=12> */
.L_x_151:
[----:B------:R-:W-:Y:S05]  /*8830*/  BSYNC B1 ;  /* 0x0000000000017941 */ /* 0x000fea0003800000 */
.L_x_150:
        /* <DEDUP_REMOVED lines=12> */
.L_x_153:
[----:B------:R-:W-:Y:S05]  /*8900*/  BSYNC B1 ;  /* 0x0000000000017941 */ /* 0x000fea0003800000 */
.L_x_152:
        /* <DEDUP_REMOVED lines=12> */
.L_x_155:
[----:B------:R-:W-:Y:S05]  /*89d0*/  BSYNC B1 ;  /* 0x0000000000017941 */ /* 0x000fea0003800000 */
.L_x_154:
        /* <DEDUP_REMOVED lines=12> */
.L_x_157:
[----:B------:R-:W-:Y:S05]  /*8aa0*/  BSYNC B1 ;  /* 0x0000000000017941 */ /* 0x000fea0003800000 */
.L_x_156:
        /* <DEDUP_REMOVED lines=12> */
.L_x_159:
[----:B------:R-:W-:Y:S05]  /*8b70*/  BSYNC B1 ;  /* 0x0000000000017941 */ /* 0x000fea0003800000 */
.L_x_158:
        /* <DEDUP_REMOVED lines=12> */
.L_x_161:
[----:B------:R-:W-:Y:S05]  /*8c40*/  BSYNC B1 ;  /* 0x0000000000017941 */ /* 0x000fea0003800000 */
.L_x_160:
        /* <DEDUP_REMOVED lines=12> */
.L_x_163:
[----:B------:R-:W-:Y:S05]  /*8d10*/  BSYNC B1 ;  /* 0x0000000000017941 */ /* 0x000fea0003800000 */
.L_x_162:
[----:B-----5:R-:W-:Y:S01]  /*8d20*/  LOP3.LUT R44, R44, 0xff, RZ, 0xc0, !PT ;  /* 0x000000ff2c2c7812 */ /* 0x020fe200078ec0ff */
[----:B------:R-:W-:Y:S01]  /*8d30*/  BSSY B1, `(.L_x_164) ;  /* 0x000000b000017945 */ /* 0x000fe20003800000 */
[----:B------:R-:W-:Y:S02]  /*8d40*/  ISETP.LT.OR P2, PT, R41, 0x79, !P1 ;  /* 0x000000792900780c */ /* 0x000fe40004f41670 */
[----:B------:R-:W-:Y:S02]  /*8d50*/  F2FP.F16.E5M2.UNPACK_B R44, R44 ;  /* 0x0000002cff2c723e */ /* 0x000fe400020004ff */
[----:B0--3--:R-:W-:-:S03]  /*8d60*/  PRMT R32, RZ, 0x7610, R32 ;  /* 0x00007610ff207816 */ /* 0x009fc60000000020 */
[----:B------:R-:W-:-:S05]  /*8d70*/  HADD2.F32 R44, -RZ, R44.H0_H0 ;  /* 0x2000002cff2c7230 */ /* 0x000fca0000004100 */
[----:B------:R-:W-:-:S04]  /*8d80*/  FMUL R44, R44, UR21 ;  /* 0x000000152c2c7c20 */ /* 0x000fc80008400000 */
[----:B------:R-:W-:-:S05]  /*8d90*/  FFMA R44, R165, UR20, R44 ;  /* 0x00000014a52c7c23 */ /* 0x000fca000800002c */
[----:B------:R-:W-:-:S05]  /*8da0*/  F2FP.SATFINITE.E5M2.F32.PACK_AB_MERGE_C R33, RZ, R44, RZ ;  /* 0x0000002cff21723e */ /* 0x000fca00048060ff */
[----:B------:R0:W-:Y:S01]  /*8db0*/  @!P0 STG.E.U8 desc[UR14][R24.64+0x79], R33 ;  /* 0x0000792118008986 */ /* 0x0001e2000c10110e */
[----:B------:R-:W-:Y:S05]  /*8dc0*/  @P2 BRA `(.L_x_165) ;  /* 0x0000000000042947 */ /* 0x000fea0003800000 */
[----:B------:R3:W5:Y:S02]  /*8dd0*/  LDG.E.U8 R32, desc[UR14][R34.64+0x78] ;  /* 0x0000780e22207981 */ /* 0x000764000c1e1100 */
.L_x_165:
[----:B------:R-:W-:Y:S05]  /*8de0*/  BSYNC B1 ;  /* 0x0000000000017941 */ /* 0x000fea0003800000 */
.L_x_164:
[----:B-----5:R-:W-:Y:S01]  /*8df0*/  LOP3.LUT R32, R32, 0xff, RZ, 0xc0, !PT ;  /* 0x000000ff20207812 */ /* 0x020fe200078ec0ff */
[----:B------:R-:W-:Y:S01]  /*8e00*/  BSSY B1, `(.L_x_166) ;  /* 0x000000b000017945 */ /* 0x000fe20003800000 */
[----:B------:R-:W-:Y:S02]  /*8e10*/  ISETP.LT.OR P1, PT, R41, 0x7a, !P1 ;  /* 0x0000007a2900780c */ /* 0x000fe40004f21670 */
[----:B------:R-:W-:Y:S02]  /*8e20*/  F2FP.F16.E5M2.UNPACK_B R32, R32 ;  /* 0x00000020ff20723e */ /* 0x000fe400020004ff */
[----:B0-2---:R-:W-:-:S03]  /*8e30*/  PRMT R24, RZ, 0x7610, R24 ;  /* 0x00007610ff187816 */ /* 0x005fc60000000018 */
[----:B------:R-:W-:-:S05]  /*8e40*/  HADD2.F32 R32, -RZ, R32.H0_H0 ;  /* 0x20000020ff207230 */ /* 0x000fca0000004100 */
[----:B------:R-:W-:-:S04]  /*8e50*/  FMUL R25, R32, UR21 ;  /* 0x0000001520197c20 */ /* 0x000fc80008400000 */
[----:B------:R-:W-:-:S05]  /*8e60*/  FFMA R25, R164, UR20, R25 ;  /* 0x00000014a4197c23 */ /* 0x000fca0008000019 */
[----:B------:R-:W-:-:S05]  /*8e70*/  F2FP.SATFINITE.E5M2.F32.PACK_AB_MERGE_C R25, RZ, R25, RZ ;  /* 0x00000019ff19723e */ /* 0x000fca00048060ff */
[----:B------:R0:W-:Y:S01]  /*8e80*/  @!P2 STG.E.U8 desc[UR14][R26.64+0x78], R25 ;  /* 0x000078191a00a986 */ /* 0x0001e2000c10110e */
[----:B------:R-:W-:Y:S05]  /*8e90*/  @P1 BRA `(.L_x_167) ;  /* 0x0000000000041947 */ /* 0x000fea0003800000 */
[----:B------:R2:W5:Y:S02]  /*8ea0*/  LDG.E.U8 R24, desc[UR14][R34.64+0x79] ;  /* 0x0000790e22187981 */ /* 0x000564000c1e1100 */
.L_x_167:
[----:B------:R-:W-:Y:S05]  /*8eb0*/  BSYNC B1 ;  /* 0x0000000000017941 */ /* 0x000fea0003800000 */
.L_x_166:
[----:B-----5:R-:W-:Y:S01]  /*8ec0*/  LOP3.LUT R24, R24, 0xff, RZ, 0xc0, !PT ;  /* 0x000000ff18187812 */ /* 0x020fe200078ec0ff */
[----:B------:R-:W-:Y:S01]  /*8ed0*/  BSSY B1, `(.L_x_168) ;  /* 0x0000013000017945 */ /* 0x000fe20003800000 */
[----:B------:R-:W-:Y:S02]  /*8ee0*/  IADD3 R33, P0, R43, 0x80, RZ ;  /* 0x000000802b217810 */ /* 0x000fe40007f1e0ff */
[----:B------:R-:W-:-:S03]  /*8ef0*/  F2FP.F16.E5M2.UNPACK_B R24, R24 ;  /* 0x00000018ff18723e */ /* 0x000fc600020004ff */
[----:B0-----:R-:W-:Y:S01]  /*8f00*/  IMAD.X R25, RZ, RZ, R39, P0 ;  /* 0x000000ffff197224 */ /* 0x001fe200000e0627 */
[----:B------:R-:W-:Y:S01]  /*8f10*/  ISETP.GE.AND P0, PT, R42, 0x81, PT ;  /* 0x000000812a00780c */ /* 0x000fe20003f06270 */
[----:B------:R-:W-:Y:S02]  /*8f20*/  HADD2.F32 R24, -RZ, R24.H0_H0 ;  /* 0x20000018ff187230 */ /* 0x000fe40000004100 */
[----:B--234-:R-:W-:Y:S01]  /*8f30*/  IMAD R34, R25, UR6, RZ ;  /* 0x0000000619227c24 */ /* 0x01cfe2000f8e02ff */
        /* <DEDUP_REMOVED lines=12> */
.L_x_169:
[----:B------:R-:W-:Y:S05]  /*9000*/  BSYNC B1 ;  /* 0x0000000000017941 */ /* 0x000fea0003800000 */
.L_x_168:
[----:B-----5:R-:W-:Y:S01]  /*9010*/  LOP3.LUT R32, R32, 0xff, RZ, 0xc0, !PT ;  /* 0x000000ff20207812 */ /* 0x020fe200078ec0ff */
[----:B------:R-:W-:Y:S01]  /*9020*/  BSSY B1, `(.L_x_170) ;  /* 0x000000b000017945 */ /* 0x000fe20003800000 */
[----:B------:R-:W-:Y:S02]  /*9030*/  ISETP.LT.OR P2, PT, R41, 0x2, !P0 ;  /* 0x000000022900780c */ /* 0x000fe40004741670 */
[----:B------:R-:W-:Y:S02]  /*9040*/  F2FP.F16.E5M2.UNPACK_B R32, R32 ;  /* 0x00000020ff20723e */ /* 0x000fe400020004ff */
[----:B0-----:R-:W-:-:S03]  /*9050*/  PRMT R26, RZ, 0x7610, R26 ;  /* 0x00007610ff1a7816 */ /* 0x001fc6000000001a */
[----:B------:R-:W-:-:S05]  /*9060*/  HADD2.F32 R32, -RZ, R32.H0_H0 ;  /* 0x20000020ff207230 */ /* 0x000fca0000004100 */
[----:B------:R-:W-:-:S04]  /*9070*/  FMUL R27, R32, UR21 ;  /* 0x00000015201b7c20 */ /* 0x000fc80008400000 */
[----:B------:R-:W-:-:S05]  /*9080*/  FFMA R27, R162, UR20, R27 ;  /* 0x00000014a21b7c23 */ /* 0x000fca000800001b */
[----:B------:R-:W-:-:S05]  /*9090*/  F2FP.SATFINITE.E5M2.F32.PACK_AB_MERGE_C R27, RZ, R27, RZ ;  /* 0x0000001bff1b723e */ /* 0x000fca00048060ff */
[----:B------:R0:W-:Y:S01]  /*90a0*/  @!P3 STG.E.U8 desc[UR14][R28.64], R27 ;  /* 0x0000001b1c00b986 */ /* 0x0001e2000c10110e */
[----:B------:R-:W-:Y:S05]  /*90b0*/  @P2 BRA `(.L_x_171) ;  /* 0x0000000000042947 */ /* 0x000fea0003800000 */
[----:B------:R3:W5:Y:S02]  /*90c0*/  LDG.E.U8 R26, desc[UR14][R24.64+0x1] ;  /* 0x0000010e181a7981 */ /* 0x000764000c1e1100 */
.L_x_171:
[----:B------:R-:W-:Y:S05]  /*90d0*/  BSYNC B1 ;  /* 0x0000000000017941 */ /* 0x000fea0003800000 */
.L_x_170:
[----:B-----5:R-:W-:Y:S01]  /*90e0*/  LOP3.LUT R26, R26, 0xff, RZ, 0xc0, !PT ;  /* 0x000000ff1a1a7812 */ /* 0x020fe200078ec0ff */
[----:B------:R-:W-:Y:S01]  /*90f0*/  BSSY B1, `(.L_x_172) ;  /* 0x0000013000017945 */ /* 0x000fe20003800000 */
[----:B------:R-:W-:Y:S02]  /*9100*/  IADD3 R43, P1, R43, 0x88, RZ ;  /* 0x000000882b2b7810 */ /* 0x000fe40007f3e0ff */
[----:B------:R-:W-:Y:S02]  /*9110*/  F2FP.F16.E5M2.UNPACK_B R26, R26 ;  /* 0x0000001aff1a723e */ /* 0x000fe400020004ff */
[----:B------:R-:W-:Y:S01]  /*9120*/  PRMT R32, RZ, 0x7610, R32 ;  /* 0x00007610ff207816 */ /* 0x000fe20000000020 */
[----:B------:R-:W-:Y:S01]  /*9130*/  IMAD.X R38, RZ, RZ, R39, P1 ;  /* 0x000000ffff267224 */ /* 0x000fe200008e0627 */
[----:B------:R-:W-:Y:S01]  /*9140*/  ISETP.GE.AND P1, PT, R42, 0x89, PT ;  /* 0x000000892a00780c */ /* 0x000fe20003f26270 */
[----:B------:R-:W-:Y:S02]  /*9150*/  HADD2.F32 R26, -RZ, R26.H0_H0 ;  /* 0x2000001aff1a7230 */ /* 0x000fe40000004100 */
[----:B------:R-:W-:Y:S01]  /*9160*/  IMAD R38, R38, UR6, RZ ;  /* 0x0000000626267c24 */ /* 0x000fe2000f8e02ff */
[----:B------:R-:W-:Y:S01]  /*9170*/  ISETP.LT.OR P5, PT, R41, 0x1, !P1 ;  /* 0x000000012900780c */ /* 0x000fe20004fa1670 */
[----:B------:R-:W-:-:S04]  /*9180*/  IMAD.WIDE.U32 R36, R43, UR6, R36 ;  /* 0x000000062b247c25 */ /* 0x000fc8000f8e0024 */
[----:B------:R-:W-:Y:S01]  /*9190*/  FMUL R26, R26, UR21 ;  /* 0x000000151a1a7c20 */ /* 0x000fe20008400000 */
[----:B------:R-:W-:-:S03]  /*91a0*/  IMAD R43, R43, UR7, R38 ;  /* 0x000000072b2b7c24 */ /* 0x000fc6000f8e0226 */
[----:B------:R-:W-:Y:S01]  /*91b0*/  FFMA R161, R161, UR20, R26 ;  /* 0x00000014a1a17c23 */ /* 0x000fe2000800001a */
[----:B------:R-:W-:-:S04]  /*91c0*/  IADD3 R26, P3, R36, UR10, RZ ;  /* 0x0000000a241a7c10 */ /* 0x000fc8000ff7e0ff */
[----:B------:R-:W-:Y:S02]  /*91d0*/  F2FP.SATFINITE.E5M2.F32.PACK_AB_MERGE_C R161, RZ, R161, RZ ;  /* 0x000000a1ffa1723e */ /* 0x000fe400048060ff */
[----:B0-----:R-:W-:-:S03]  /*91e0*/  IADD3.X R27, R37, UR11, R43, P3, !PT ;  /* 0x0000000b251b7c10 */ /* 0x001fc60009ffe42b */
[----:B------:R0:W-:Y:S01]  /*91f0*/  @!P2 STG.E.U8 desc[UR14][R28.64+0x1], R161 ;  /* 0x000001a11c00a986 */ /* 0x0001e2000c10110e */
[----:B------:R-:W-:Y:S05]  /*9200*/  @P5 BRA `(.L_x_173) ;  /* 0x0000000000045947 */ /* 0x000fea0003800000 */
[----:B------:R4:W5:Y:S02]  /*9210*/  LDG.E.U8 R32, desc[UR14][R26.64] ;  /* 0x0000000e1a207981 */ /* 0x000964000c1e1100 */
.L_x_173:
[----:B------:R-:W-:Y:S05]  /*9220*/  BSYNC B1 ;  /* 0x0000000000017941 */ /* 0x000fea0003800000 */
.L_x_172:
        /* <DEDUP_REMOVED lines=12> */
.L_x_175:
[----:B------:R-:W-:Y:S05]  /*92f0*/  BSYNC B1 ;  /* 0x0000000000017941 */ /* 0x000fea0003800000 */
.L_x_174:
        /* <DEDUP_REMOVED lines=12> */
.L_x_177:
[----:B------:R-:W-:Y:S05]  /*93c0*/  BSYNC B1 ;  /* 0x0000000000017941 */ /* 0x000fea0003800000 */
.L_x_176:
        /* <DEDUP_REMOVED lines=12> */
.L_x_179:
[----:B------:R-:W-:Y:S05]  /*9490*/  BSYNC B1 ;  /* 0x0000000000017941 */ /* 0x000fea0003800000 */
.L_x_178:
        /* <DEDUP_REMOVED lines=12> */
.L_x_181:
[----:B------:R-:W-:Y:S05]  /*9560*/  BSYNC B1 ;  /* 0x0000000000017941 */ /* 0x000fea0003800000 */
.L_x_180:
        /* <DEDUP_REMOVED lines=12> */
.L_x_183:
[----:B------:R-:W-:Y:S05]  /*9630*/  BSYNC B1 ;  /* 0x0000000000017941 */ /* 0x000fea0003800000 */
.L_x_182:
        /* <DEDUP_REMOVED lines=12> */
.L_x_185:
[----:B------:R-:W-:Y:S05]  /*9700*/  BSYNC B1 ;  /* 0x0000000000017941 */ /* 0x000fea0003800000 */
.L_x_184:
        /* <DEDUP_REMOVED lines=12> */
.L_x_187:
[----:B------:R-:W-:Y:S05]  /*97d0*/  BSYNC B1 ;  /* 0x0000000000017941 */ /* 0x000fea0003800000 */
.L_x_186:
        /* <DEDUP_REMOVED lines=12> */
.L_x_189:
[----:B------:R-:W-:Y:S05]  /*98a0*/  BSYNC B1 ;  /* 0x0000000000017941 */ /* 0x000fea0003800000 */
.L_x_188:
        /* <DEDUP_REMOVED lines=12> */
.L_x_191:
[----:B------:R-:W-:Y:S05]  /*9970*/  BSYNC B1 ;  /* 0x0000000000017941 */ /* 0x000fea0003800000 */
.L_x_190:
[----:B-----5:R-:W-:Y:S01]  /*9980*/  LOP3.LUT R32, R32, 0xff, RZ, 0xc0, !PT ;  /* 0x000000ff20207812 */ /* 0x020fe200078ec0ff */
[----:B------:R-:W-:Y:S01]  /*9990*/  BSSY B1, `(.L_x_192) ;  /* 0x000000b000017945 */ /* 0x000fe20003800000 */
[----:B------:R-:W-:Y:S02]  /*99a0*/  ISETP.LT.OR P3, PT, R41, 0x19, !P0 ;  /* 0x000000192900780c */ /* 0x000fe40004761670 */
[----:B------:R-:W-:-:S05]  /*99b0*/  F2FP.F16.E5M2.UNPACK_B R32, R32 ;  /* 0x00000020ff20723e */ /* 0x000fca00020004ff */
[----:B------:R-:W-:-:S05]  /*99c0*/  HADD2.F32 R32, -RZ, R32.H0_H0 ;  /* 0x20000020ff207230 */ /* 0x000fca0000004100 */
[----:B------:R-:W-:-:S04]  /*99d0*/  FMUL R32, R32, UR21 ;  /* 0x0000001520207c20 */ /* 0x000fc80008400000 */
[----:B------:R-:W-:Y:S01]  /*99e0*/  FFMA R32, R23, UR20, R32 ;  /* 0x0000001417207c23 */ /* 0x000fe20008000020 */
[----:B------:R-:W-:-:S04]  /*99f0*/  PRMT R23, RZ, 0x7610, R23 ;  /* 0x00007610ff177816 */ /* 0x000fc80000000017 */
[----:B0-----:R-:W-:-:S05]  /*9a00*/  F2FP.SATFINITE.E5M2.F32.PACK_AB_MERGE_C R33, RZ, R32, RZ ;  /* 0x00000020ff21723e */ /* 0x001fca00048060ff */
[----:B------:R0:W-:Y:S01]  /*9a10*/  @!P2 STG.E.U8 desc[UR14][R30.64+0x11], R33 ;  /* 0x000011211e00a986 */ /* 0x0001e2000c10110e */
[----:B------:R-:W-:Y:S05]  /*9a20*/  @P3 BRA `(.L_x_193) ;  /* 0x0000000000043947 */ /* 0x000fea0003800000 */
[----:B------:R0:W5:Y:S02]  /*9a30*/  LDG.E.U8 R23, desc[UR14][R24.64+0x18] ;  /* 0x0000180e18177981 */ /* 0x000164000c1e1100 */
.L_x_193:
[----:B------:R-:W-:Y:S05]  /*9a40*/  BSYNC B1 ;  /* 0x0000000000017941 */ /* 0x000fea0003800000 */
.L_x_192:
        /* <DEDUP_REMOVED lines=8> */
[----:B------:R-:W-:-:S05]  /*9ad0*/  F2FP.SATFINITE.E5M2.F32.PACK_AB_MERGE_C R23, RZ, R23, RZ ;  /* 0x00000017ff17723e */ /* 0x000fca00048060ff */
[----:B------:R0:W-:Y:S01]  /*9ae0*/  @!P3 STG.E.U8 desc[UR14][R28.64+0x18], R23 ;  /* 0x000018171c00b986 */ /* 0x0001e2000c10110e */
[----:B------:R-:W-:Y:S05]  /*9af0*/  @P2 BRA `(.L_x_195) ;  /* 0x0000000000042947 */ /* 0x000fea0003800000 */
[----:B------:R0:W5:Y:S02]  /*9b00*/  LDG.E.U8 R22, desc[UR14][R24.64+0x19] ;  /* 0x0000190e18167981 */ /* 0x000164000c1e1100 */
.L_x_195:
[----:B------:R-:W-:Y:S05]  /*9b10*/  BSYNC B1 ;  /* 0x0000000000017941 */ /* 0x000fea0003800000 */
.L_x_194:
        /* <DEDUP_REMOVED lines=12> */
.L_x_197:
[----:B------:R-:W-:Y:S05]  /*9be0*/  BSYNC B1 ;  /* 0x0000000000017941 */ /* 0x000fea0003800000 */
.L_x_196:
        /* <DEDUP_REMOVED lines=12> */
.L_x_199:
[----:B------:R-:W-:Y:S05]  /*9cb0*/  BSYNC B1 ;  /* 0x0000000000017941 */ /* 0x000fea0003800000 */
.L_x_198:
        /* <DEDUP_REMOVED lines=12> */
.L_x_201:
[----:B------:R-:W-:Y:S05]  /*9d80*/  BSYNC B1 ;  /* 0x0000000000017941 */ /* 0x000fea0003800000 */
.L_x_200:
        /* <DEDUP_REMOVED lines=12> */
.L_x_203:
[----:B------:R-:W-:Y:S05]  /*9e50*/  BSYNC B1 ;  /* 0x0000000000017941 */ /* 0x000fea0003800000 */
.L_x_202:
        /* <DEDUP_REMOVED lines=12> */
.L_x_205:
[----:B------:R-:W-:Y:S05]  /*9f20*/  BSYNC B1 ;  /* 0x0000000000017941 */ /* 0x000fea0003800000 */
.L_x_204:
        /* <DEDUP_REMOVED lines=12> */
.L_x_207:
[----:B------:R-:W-:Y:S05]  /*9ff0*/  BSYNC B1 ;  /* 0x0000000000017941 */ /* 0x000fea0003800000 */
.L_x_206:
        /* <DEDUP_REMOVED lines=12> */
.L_x_209:
[----:B------:R-:W-:Y:S05]  /*a0c0*/  BSYNC B1 ;  /* 0x0000000000017941 */ /* 0x000fea0003800000 */
.L_x_208:
        /* <DEDUP_REMOVED lines=12> */
.L_x_211:
[----:B------:R-:W-:Y:S05]  /*a190*/  BSYNC B1 ;  /* 0x0000000000017941 */ /* 0x000fea0003800000 */
.L_x_210:
        /* <DEDUP_REMOVED lines=12> */
.L_x_213:
[----:B------:R-:W-:Y:S05]  /*a260*/  BSYNC B1 ;  /* 0x0000000000017941 */ /* 0x000fea0003800000 */
.L_x_212:
        /* <DEDUP_REMOVED lines=12> */
.L_x_215:
[----:B------:R-:W-:Y:S05]  /*a330*/  BSYNC B1 ;  /* 0x0000000000017941 */ /* 0x000fea0003800000 */
.L_x_214:
        /* <DEDUP_REMOVED lines=12> */
.L_x_217:
[----:B------:R-:W-:Y:S05]  /*a400*/  BSYNC B1 ;  /* 0x0000000000017941 */ /* 0x000fea0003800000 */
.L_x_216:
        /* <DEDUP_REMOVED lines=12> */
.L_x_219:
[----:B------:R-:W-:Y:S05]  /*a4d0*/  BSYNC B1 ;  /* 0x0000000000017941 */ /* 0x000fea0003800000 */
.L_x_218:
        /* <DEDUP_REMOVED lines=12> */
.L_x_221:
[----:B------:R-:W-:Y:S05]  /*a5a0*/  BSYNC B1 ;  /* 0x0000000000017941 */ /* 0x000fea0003800000 */
.L_x_220:
        /* <DEDUP_REMOVED lines=12> */
.L_x_223:
[----:B------:R-:W-:Y:S05]  /*a670*/  BSYNC B1 ;  /* 0x0000000000017941 */ /* 0x000fea0003800000 */
.L_x_222:
        /* <DEDUP_REMOVED lines=12> */
.L_x_225:
[----:B------:R-:W-:Y:S05]  /*a740*/  BSYNC B1 ;  /* 0x0000000000017941 */ /* 0x000fea0003800000 */
.L_x_224:
        /* <DEDUP_REMOVED lines=12> */
.L_x_227:
[----:B------:R-:W-:Y:S05]  /*a810*/  BSYNC B1 ;  /* 0x0000000000017941 */ /* 0x000fea0003800000 */
.L_x_226:
        /* <DEDUP_REMOVED lines=12> */
.L_x_229:
[----:B------:R-:W-:Y:S05]  /*a8e0*/  BSYNC B1 ;  /* 0x0000000000017941 */ /* 0x000fea0003800000 */
.L_x_228:
        /* <DEDUP_REMOVED lines=12> */
.L_x_231:
[----:B------:R-:W-:Y:S05]  /*a9b0*/  BSYNC B1 ;  /* 0x0000000000017941 */ /* 0x000fea0003800000 */
.L_x_230:
        /* <DEDUP_REMOVED lines=12> */
.L_x_233:
[----:B------:R-:W-:Y:S05]  /*aa80*/  BSYNC B1 ;  /* 0x0000000000017941 */ /* 0x000fea0003800000 */
.L_x_232:
        /* <DEDUP_REMOVED lines=12> */
.L_x_235:
[----:B------:R-:W-:Y:S05]  /*ab50*/  BSYNC B1 ;  /* 0x0000000000017941 */ /* 0x000fea0003800000 */
.L_x_234:
[----:B-----5:R-:W-:Y:S01]  /*ab60*/  LOP3.LUT R2, R2, 0xff, RZ, 0xc0, !PT ;  /* 0x000000ff02027812 */ /* 0x020fe200078ec0ff */
[----:B------:R-:W-:Y:S01]  /*ab70*/  BSSY B1, `(.L_x_236) ;  /* 0x000000b000017945 */ /* 0x000fe20003800000 */
[----:B------:R-:W-:Y:S02]  /*ab80*/  ISETP.LT.OR P3, PT, R41, 0x41, !P1 ;  /* 0x000000412900780c */ /* 0x000fe40004f61670 */
[----:B------:R-:W-:-:S05]  /*ab90*/  F2FP.F16.E5M2.UNPACK_B R2, R2 ;  /* 0x00000002ff02723e */ /* 0x000fca00020004ff */
[----:B------:R-:W-:-:S05]  /*aba0*/  HADD2.F32 R2, -RZ, R2.H0_H0 ;  /* 0x20000002ff027230 */ /* 0x000fca0000004100 */
[----:B0-----:R-:W-:-:S04]  /*abb0*/  FMUL R3, R2, UR21 ;  /* 0x0000001502037c20 */ /* 0x001fc80008400000 */
[----:B------:R-:W-:Y:S01]  /*abc0*/  FFMA R3, R0, UR20, R3 ;  /* 0x0000001400037c23 */ /* 0x000fe20008000003 */
[----:B------:R-:W-:-:S04]  /*abd0*/  PRMT R0, RZ, 0x7610, R0 ;  /* 0x00007610ff007816 */ /* 0x000fc80000000000 */
[----:B------:R-:W-:-:S05]  /*abe0*/  F2FP.SATFINITE.E5M2.F32.PACK_AB_MERGE_C R3, RZ, R3, RZ ;  /* 0x00000003ff03723e */ /* 0x000fca00048060ff */
[----:B------:R0:W-:Y:S01]  /*abf0*/  @!P2 STG.E.U8 desc[UR14][R28.64+0x41], R3 ;  /* 0x000041031c00a986 */ /* 0x0001e2000c10110e */
[----:B------:R-:W-:Y:S05]  /*ac00*/  @P3 BRA `(.L_x_237) ;  /* 0x0000000000043947 */ /* 0x000fea0003800000 */
[----:B------:R0:W5:Y:S02]  /*ac10*/  LDG.E.U8 R0, desc[UR14][R26.64+0x40] ;  /* 0x0000400e1a007981 */ /* 0x000164000c1e1100 */
.L_x_237:
[----:B------:R-:W-:Y:S05]  /*ac20*/  BSYNC B1 ;  /* 0x0000000000017941 */ /* 0x000fea0003800000 */
.L_x_236:
[----:B------:R-:W2:Y:S01]  /*ac30*/  LDL.LU R2, [R1] ;  /* 0x0000000001027983 */ /* 0x000ea20000300800 */
[----:B-----5:R-:W-:Y:S01]  /*ac40*/  LOP3.LUT R0, R0, 0xff, RZ, 0xc0, !PT ;  /* 0x000000ff00007812 */ /* 0x020fe200078ec0ff */
[----:B------:R-:W-:Y:S01]  /*ac50*/  BSSY B1, `(.L_x_238) ;  /* 0x000000b000017945 */ /* 0x000fe20003800000 */
[----:B------:R-:W-:Y:S02]  /*ac60*/  ISETP.LT.OR P2, PT, R41, 0x42, !P1 ;  /* 0x000000422900780c */ /* 0x000fe40004f41670 */
[----:B------:R-:W-:-:S05]  /*ac70*/  F2FP.F16.E5M2.UNPACK_B R0, R0 ;  /* 0x00000000ff00723e */ /* 0x000fca00020004ff */
[----:B------:R-:W-:-:S05]  /*ac80*/  HADD2.F32 R0, -RZ, R0.H0_H0 ;  /* 0x20000000ff007230 */ /* 0x000fca0000004100 */
[----:B------:R-:W-:-:S04]  /*ac90*/  FMUL R0, R0, UR21 ;  /* 0x0000001500007c20 */ /* 0x000fc80008400000 */
[----:B--2---:R-:W-:-:S05]  /*aca0*/  FFMA R0, R2, UR20, R0 ;  /* 0x0000001402007c23 */ /* 0x004fca0008000000 */
[----:B0-----:R-:W-:Y:S02]  /*acb0*/  F2FP.SATFINITE.E5M2.F32.PACK_AB_MERGE_C R3, RZ, R0, RZ ;  /* 0x00000000ff03723e */ /* 0x001fe400048060ff */
[----:B------:R-:W-:-:S03]  /*acc0*/  PRMT R0, RZ, 0x7610, R0 ;  /* 0x00007610ff007816 */ /* 0x000fc60000000000 */
[----:B------:R0:W-:Y:S01]  /*acd0*/  @!P3 STG.E.U8 desc[UR14][R30.64+0x40], R3 ;  /* 0x000040031e00b986 */ /* 0x0001e2000c10110e */
[----:B------:R-:W-:Y:S05]  /*ace0*/  @P2 BRA `(.L_x_239) ;  /* 0x0000000000042947 */ /* 0x000fea0003800000 */
[----:B------:R2:W5:Y:S02]  /*acf0*/  LDG.E.U8 R0, desc[UR14][R26.64+0x41] ;  /* 0x0000410e1a007981 */ /* 0x000564000c1e1100 */
.L_x_239:
[----:B------:R-:W-:Y:S05]  /*ad00*/  BSYNC B1 ;  /* 0x0000000000017941 */ /* 0x000fea0003800000 */
.L_x_238:
[----:B------:R-:W3:Y:S01]  /*ad10*/  LDL.LU R2, [R1+0x4] ;  /* 0x0000040001027983 */ /* 0x000ee20000300800 */
[----:B-----5:R-:W-:Y:S01]  /*ad20*/  LOP3.LUT R0, R0, 0xff, RZ, 0xc0, !PT ;  /* 0x000000ff00007812 */ /* 0x020fe200078ec0ff */
[----:B------:R-:W-:Y:S01]  /*ad30*/  BSSY B1, `(.L_x_240) ;  /* 0x000000b000017945 */ /* 0x000fe20003800000 */
[----:B------:R-:W-:Y:S02]  /*ad40*/  ISETP.LT.OR P3, PT, R41, 0x49, !P0 ;  /* 0x000000492900780c */ /* 0x000fe40004761670 */
[----:B------:R-:W-:-:S05]  /*ad50*/  F2FP.F16.E5M2.UNPACK_B R0, R0 ;  /* 0x00000000ff00723e */ /* 0x000fca00020004ff */
[----:B------:R-:W-:-:S05]  /*ad60*/  HADD2.F32 R0, -RZ, R0.H0_H0 ;  /* 0x20000000ff007230 */ /* 0x000fca0000004100 */
[----:B------:R-:W-:-:S04]  /*ad70*/  FMUL R0, R0, UR21 ;  /* 0x0000001500007c20 */ /* 0x000fc80008400000 */
[----:B---3--:R-:W-:-:S05]  /*ad80*/  FFMA R0, R2, UR20, R0 ;  /* 0x0000001402007c23 */ /* 0x008fca0008000000 */
[----:B0-----:R-:W-:Y:S02]  /*ad90*/  F2FP.SATFINITE.E5M2.F32.PACK_AB_MERGE_C R3, RZ, R0, RZ ;  /* 0x00000000ff03723e */ /* 0x001fe400048060ff */
[----:B------:R-:W-:-:S03]  /*ada0*/  PRMT R0, RZ, 0x7610, R0 ;  /* 0x00007610ff007816 */ /* 0x000fc60000000000 */
[----:B------:R0:W-:Y:S01]  /*adb0*/  @!P2 STG.E.U8 desc[UR14][R30.64+0x41], R3 ;  /* 0x000041031e00a986 */ /* 0x0001e2000c10110e */
[----:B------:R-:W-:Y:S05]  /*adc0*/  @P3 BRA `(.L_x_241) ;  /* 0x0000000000043947 */ /* 0x000fea0003800000 */
[----:B------:R3:W5:Y:S02]  /*add0*/  LDG.E.U8 R0, desc[UR14][R24.64+0x48] ;  /* 0x0000480e18007981 */ /* 0x000764000c1e1100 */
.L_x_241:
[----:B------:R-:W-:Y:S05]  /*ade0*/  BSYNC B1 ;  /* 0x0000000000017941 */ /* 0x000fea0003800000 */
.L_x_240:
[----:B------:R-:W2:Y:S01]  /*adf0*/  LDL.LU R2, [R1+0x8] ;  /* 0x0000080001027983 */ /* 0x000ea20000300800 */
        /* <DEDUP_REMOVED lines=12> */
.L_x_243:
[----:B------:R-:W-:Y:S05]  /*aec0*/  BSYNC B1 ;  /* 0x0000000000017941 */ /* 0x000fea0003800000 */
.L_x_242:
        /* <DEDUP_REMOVED lines=13> */
.L_x_245:
[----:B------:R-:W-:Y:S05]  /*afa0*/  BSYNC B1 ;  /* 0x0000000000017941 */ /* 0x000fea0003800000 */
.L_x_244:
        /* <DEDUP_REMOVED lines=13> */
.L_x_247:
[----:B------:R-:W-:Y:S05]  /*b080*/  BSYNC B1 ;  /* 0x0000000000017941 */ /* 0x000fea0003800000 */
.L_x_246:
        /* <DEDUP_REMOVED lines=13> */
.L_x_249:
[----:B------:R-:W-:Y:S05]  /*b160*/  BSYNC B1 ;  /* 0x0000000000017941 */ /* 0x000fea0003800000 */
.L_x_248:
        /* <DEDUP_REMOVED lines=13> */
.L_x_251:
[----:B------:R-:W-:Y:S05]  /*b240*/  BSYNC B1 ;  /* 0x0000000000017941 */ /* 0x000fea0003800000 */
.L_x_250:
        /* <DEDUP_REMOVED lines=13> */
.L_x_253:
[----:B------:R-:W-:Y:S05]  /*b320*/  BSYNC B1 ;  /* 0x0000000000017941 */ /* 0x000fea0003800000 */
.L_x_252:
        /* <DEDUP_REMOVED lines=13> */
.L_x_255:
[----:B------:R-:W-:Y:S05]  /*b400*/  BSYNC B1 ;  /* 0x0000000000017941 */ /* 0x000fea0003800000 */
.L_x_254:
        /* <DEDUP_REMOVED lines=13> */
.L_x_257:
[----:B------:R-:W-:Y:S05]  /*b4e0*/  BSYNC B1 ;  /* 0x0000000000017941 */ /* 0x000fea0003800000 */
.L_x_256:
        /* <DEDUP_REMOVED lines=13> */
.L_x_259:
[----:B------:R-:W-:Y:S05]  /*b5c0*/  BSYNC B1 ;  /* 0x0000000000017941 */ /* 0x000fea0003800000 */
.L_x_258:
        /* <DEDUP_REMOVED lines=13> */
.L_x_261:
[----:B------:R-:W-:Y:S05]  /*b6a0*/  BSYNC B1 ;  /* 0x0000000000017941 */ /* 0x000fea0003800000 */
.L_x_260:
        /* <DEDUP_REMOVED lines=13> */
.L_x_263:
[----:B------:R-:W-:Y:S05]  /*b780*/  BSYNC B1 ;  /* 0x0000000000017941 */ /* 0x000fea0003800000 */
.L_x_262:
        /* <DEDUP_REMOVED lines=13> */
.L_x_265:
[----:B------:R-:W-:Y:S05]  /*b860*/  BSYNC B1 ;  /* 0x0000000000017941 */ /* 0x000fea0003800000 */
.L_x_264:
        /* <DEDUP_REMOVED lines=13> */
.L_x_267:
[----:B------:R-:W-:Y:S05]  /*b940*/  BSYNC B1 ;  /* 0x0000000000017941 */ /* 0x000fea0003800000 */
.L_x_266:
        /* <DEDUP_REMOVED lines=13> */
.L_x_269:
[----:B------:R-:W-:Y:S05]  /*ba20*/  BSYNC B1 ;  /* 0x0000000000017941 */ /* 0x000fea0003800000 */
.L_x_268:
        /* <DEDUP_REMOVED lines=13> */
.L_x_271:
[----:B------:R-:W-:Y:S05]  /*bb00*/  BSYNC B1 ;  /* 0x0000000000017941 */ /* 0x000fea0003800000 */
.L_x_270:
        /* <DEDUP_REMOVED lines=13> */
.L_x_273:
[----:B------:R-:W-:Y:S05]  /*bbe0*/  BSYNC B1 ;  /* 0x0000000000017941 */ /* 0x000fea0003800000 */
.L_x_272:
        /* <DEDUP_REMOVED lines=13> */
.L_x_275:
[----:B------:R-:W-:Y:S05]  /*bcc0*/  BSYNC B1 ;  /* 0x0000000000017941 */ /* 0x000fea0003800000 */
.L_x_274:
        /* <DEDUP_REMOVED lines=13> */
.L_x_277:
[----:B------:R-:W-:Y:S05]  /*bda0*/  BSYNC B1 ;  /* 0x0000000000017941 */ /* 0x000fea0003800000 */
.L_x_276:
        /* <DEDUP_REMOVED lines=13> */
.L_x_279:
[----:B------:R-:W-:Y:S05]  /*be80*/  BSYNC B1 ;  /* 0x0000000000017941 */ /* 0x000fea0003800000 */
.L_x_278:
        /* <DEDUP_REMOVED lines=13> */
.L_x_281:
[----:B------:R-:W-:Y:S05]  /*bf60*/  BSYNC B1 ;  /* 0x0000000000017941 */ /* 0x000fea0003800000 */
.L_x_280:
        /* <DEDUP_REMOVED lines=13> */
.L_x_283:
[----:B------:R-:W-:Y:S05]  /*c040*/  BSYNC B1 ;  /* 0x0000000000017941 */ /* 0x000fea0003800000 */
.L_x_282:
        /* <DEDUP_REMOVED lines=13> */
.L_x_285:
[----:B------:R-:W-:Y:S05]  /*c120*/  BSYNC B1 ;  /* 0x0000000000017941 */ /* 0x000fea0003800000 */
.L_x_284:
        /* <DEDUP_REMOVED lines=13> */
.L_x_287:
[----:B------:R-:W-:Y:S05]  /*c200*/  BSYNC B1 ;  /* 0x0000000000017941 */ /* 0x000fea0003800000 */
.L_x_286:
        /* <DEDUP_REMOVED lines=13> */
.L_x_289:
[----:B------:R-:W-:Y:S05]  /*c2e0*/  BSYNC B1 ;  /* 0x0000000000017941 */ /* 0x000fea0003800000 */
.L_x_288:
        /* <DEDUP_REMOVED lines=13> */
.L_x_291:
[----:B------:R-:W-:Y:S05]  /*c3c0*/  BSYNC B1 ;  /* 0x0000000000017941 */ /* 0x000fea0003800000 */
.L_x_290:
        /* <DEDUP_REMOVED lines=13> */
.L_x_293:
[----:B------:R-:W-:Y:S05]  /*c4a0*/  BSYNC B1 ;  /* 0x0000000000017941 */ /* 0x000fea0003800000 */
.L_x_292:
        /* <DEDUP_REMOVED lines=13> */
.L_x_295:
[----:B------:R-:W-:Y:S05]  /*c580*/  BSYNC B1 ;  /* 0x0000000000017941 */ /* 0x000fea0003800000 */
.L_x_294:
[----:B------:R-:W-:Y:S05]  /*c590*/  @P1 BRA `(.L_x_296) ;  /* 0x0000002000ac1947 */ /* 0x000fea0003800000 */
[----:B------:R-:W2:Y:S01]  /*c5a0*/  LDL.LU R2, [R1+0x74] ;  /* 0x0000740001027983 */ /* 0x000ea20000300800 */
[----:B-----5:R-:W-:-:S04]  /*c5b0*/  LOP3.LUT R0, R0, 0xff, RZ, 0xc0, !PT ;  /* 0x000000ff00007812 */ /* 0x020fc800078ec0ff */
[----:B------:R-:W-:-:S05]  /*c5c0*/  F2FP.F16.E5M2.UNPACK_B R0, R0 ;  /* 0x00000000ff00723e */ /* 0x000fca00020004ff */
[----:B------:R-:W-:-:S05]  /*c5d0*/  HADD2.F32 R0, -RZ, R0.H0_H0 ;  /* 0x20000000ff007230 */ /* 0x000fca0000004100 */
[----:B------:R-:W-:-:S04]  /*c5e0*/  FMUL R0, R0, UR21 ;  /* 0x0000001500007c20 */ /* 0x000fc80008400000 */
[----:B--2---:R-:W-:-:S05]  /*c5f0*/  FFMA R0, R2, UR20, R0 ;  /* 0x0000001402007c23 */ /* 0x004fca0008000000 */
[----:B0-----:R-:W-:-:S05]  /*c600*/  F2FP.SATFINITE.E5M2.F32.PACK_AB_MERGE_C R3, RZ, R0, RZ ;  /* 0x00000000ff03723e */ /* 0x001fca00048060ff */
[----:B------:R0:W-:Y:S01]  /*c610*/  STG.E.U8 desc[UR14][R30.64+0x79], R3 ;  /* 0x000079031e007986 */ /* 0x0001e2000c10110e */
[----:B------:R-:W-:Y:S05]  /*c620*/  BRA `(.L_x_296) ;  /* 0x0000002000887947 */ /* 0x000fea0003800000 */
.L_x_39:
[C---:B------:R-:W-:Y:S01]  /*c630*/  ISETP.GE.AND P3, PT, R42.reuse, 0x1, PT ;  /* 0x000000012a00780c */ /* 0x040fe20003f66270 */
[----:B------:R-:W2:Y:S01]  /*c640*/  LDL.LU R227, [R1+0x10] ;  /* 0x0000100001e37983 */ /* 0x000ea20000300800 */
[----:B------:R-:W-:Y:S01]  /*c650*/  ISETP.GE.AND P2, PT, R42, 0x9, PT ;  /* 0x000000092a00780c */ /* 0x000fe20003f46270 */
[----:B------:R-:W-:Y:S01]  /*c660*/  FMUL R225, R225, UR20 ;  /* 0x00000014e1e17c20 */ /* 0x000fe20008400000 */
[C---:B------:R-:W-:Y:S01]  /*c670*/  ISETP.LT.OR P0, PT, R41.reuse, 0x1, !P3 ;  /* 0x000000012900780c */ /* 0x040fe20005f01670 */
[----:B------:R-:W-:Y:S01]  /*c680*/  FMUL R226, R226, UR20 ;  /* 0x00000014e2e27c20 */ /* 0x000fe20008400000 */
[----:B------:R-:W-:Y:S01]  /*c690*/  ISETP.LT.OR P1, PT, R41, 0x2, !P3 ;  /* 0x000000022900780c */ /* 0x000fe20005f21670 */
[----:B------:R-:W-:Y:S01]  /*c6a0*/  FMUL R223, R223, UR20 ;  /* 0x00000014dfdf7c20 */ /* 0x000fe20008400000 */
[----:B------:R-:W-:Y:S01]  /*c6b0*/  ISETP.LT.OR P6, PT, R41, 0x2, !P2 ;  /* 0x000000022900780c */ /* 0x000fe200057c1670 */
[----:B------:R-:W-:Y:S01]  /*c6c0*/  FMUL R224, R224, UR20 ;  /* 0x00000014e0e07c20 */ /* 0x000fe20008400000 */
[----:B------:R-:W-:-:S02]  /*c6d0*/  F2FP.SATFINITE.E5M2.F32.PACK_AB_MERGE_C R33, RZ, R226, RZ ;  /* 0x000000e2ff21723e */ /* 0x000fc400048060ff */
[----:B------:R-:W-:Y:S01]  /*c6e0*/  F2FP.SATFINITE.E5M2.F32.PACK_AB_MERGE_C R225, RZ, R225, RZ ;  /* 0x000000e1ffe1723e */ /* 0x000fe200048060ff */
[----:B------:R-:W-:Y:S01]  /*c6f0*/  FMUL R222, R222, UR20 ;  /* 0x00000014dede7c20 */ /* 0x000fe20008400000 */
[----:B------:R-:W-:Y:S01]  /*c700*/  ISETP.LT.OR P5, PT, R41, 0x1, !P2 ;  /* 0x000000012900780c */ /* 0x000fe200057a1670 */
[----:B------:R-:W-:Y:S01]  /*c710*/  FMUL R221, R221, UR20 ;  /* 0x00000014dddd7c20 */ /* 0x000fe20008400000 */
[----:B------:R-:W-:Y:S01]  /*c720*/  F2FP.SATFINITE.E5M2.F32.PACK_AB_MERGE_C R223, RZ, R223, RZ ;  /* 0x000000dfffdf723e */ /* 0x000fe200048060ff */
[----:B------:R0:W-:Y:S01]  /*c730*/  @!P0 STG.E.U8 desc[UR14][R24.64], R33 ;  /* 0x0000002118008986 */ /* 0x0001e2000c10110e */
[----:B------:R-:W-:-:S03]  /*c740*/  ISETP.LT.OR P0, PT, R41, 0x9, !P3 ;  /* 0x000000092900780c */ /* 0x000fc60005f01670 */
[----:B------:R-:W-:Y:S01]  /*c750*/  @!P1 STG.E.U8 desc[UR14][R24.64+0x1], R225 ;  /* 0x000001e118009986 */ /* 0x000fe2000c10110e */
[----:B------:R-:W-:-:S03]  /*c760*/  ISETP.LT.OR P1, PT, R41, 0xa, !P3 ;  /* 0x0000000a2900780c */ /* 0x000fc60005f21670 */
[----:B------:R-:W-:Y:S01]  /*c770*/  @!P6 STG.E.U8 desc[UR14][R26.64+0x1], R223 ;  /* 0x000001df1a00e986 */ /* 0x000fe2000c10110e */
[----:B------:R-:W-:Y:S01]  /*c780*/  ISETP.LT.OR P6, PT, R41, 0xa, !P2 ;  /* 0x0000000a2900780c */ /* 0x000fe200057c1670 */
[----:B------:R-:W-:Y:S01]  /*c790*/  FMUL R219, R219, UR20 ;  /* 0x00000014dbdb7c20 */ /* 0x000fe20008400000 */
[----:B------:R-:W-:Y:S01]  /*c7a0*/  F2FP.SATFINITE.E5M2.F32.PACK_AB_MERGE_C R35, RZ, R224, RZ ;  /* 0x000000e0ff23723e */ /* 0x000fe200048060ff */
[----:B------:R-:W-:Y:S01]  /*c7b0*/  FMUL R220, R220, UR20 ;  /* 0x00000014dcdc7c20 */ /* 0x000fe20008400000 */
[----:B0-----:R-:W-:Y:S01]  /*c7c0*/  F2FP.SATFINITE.E5M2.F32.PACK_AB_MERGE_C R33, RZ, R222, RZ ;  /* 0x000000deff21723e */ /* 0x001fe200048060ff */
[----:B------:R-:W-:Y:S01]  /*c7d0*/  FMUL R218, R218, UR20 ;  /* 0x00000014dada7c20 */ /* 0x000fe20008400000 */
[----:B------:R-:W-:Y:S01]  /*c7e0*/  F2FP.SATFINITE.E5M2.F32.PACK_AB_MERGE_C R221, RZ, R221, RZ ;  /* 0x000000ddffdd723e */ /* 0x000fe200048060ff */
[----:B------:R0:W-:Y:S01]  /*c7f0*/  @!P5 STG.E.U8 desc[UR14][R26.64], R35 ;  /* 0x000000231a00d986 */ /* 0x0001e2000c10110e */
[C---:B------:R-:W-:Y:S02]  /*c800*/  ISETP.LT.OR P5, PT, R41.reuse, 0x9, !P2 ;  /* 0x000000092900780c */ /* 0x040fe400057a1670 */
        /* <DEDUP_REMOVED lines=8> */
[----:B0-----:R-:W-:Y:S01]  /*c890*/  F2FP.SATFINITE.E5M2.F32.PACK_AB_MERGE_C R35, RZ, R220, RZ ;  /* 0x000000dcff23723e */ /* 0x001fe200048060ff */
[----:B------:R-:W-:Y:S01]  /*c8a0*/  FMUL R215, R215, UR20 ;  /* 0x00000014d7d77c20 */ /* 0x000fe20008400000 */
[----:B------:R-:W4:Y:S01]  /*c8b0*/  LDL.LU R226, [R1+0xc] ;  /* 0x00000c0001e27983 */ /* 0x000f220000300800 */
[----:B---3--:R-:W-:Y:S02]  /*c8c0*/  F2FP.SATFINITE.E5M2.F32.PACK_AB_MERGE_C R33, RZ, R218, RZ ;  /* 0x000000daff21723e */ /* 0x008fe400048060ff */
[----:B------:R-:W-:Y:S01]  /*c8d0*/  F2FP.SATFINITE.E5M2.F32.PACK_AB_MERGE_C R217, RZ, R217, RZ ;  /* 0x000000d9ffd9723e */ /* 0x000fe200048060ff */
[----:B------:R0:W-:Y:S01]  /*c8e0*/  @!P5 STG.E.U8 desc[UR14][R26.64+0x8], R35 ;  /* 0x000008231a00d986 */ /* 0x0001e2000c10110e */
[----:B------:R-:W-:-:S02]  /*c8f0*/  ISETP.LT.OR P5, PT, R41, 0x11, !P2 ;  /* 0x000000112900780c */ /* 0x000fc400057a1670 */
[----:B------:R-:W-:Y:S01]  /*c900*/  F2FP.SATFINITE.E5M2.F32.PACK_AB_MERGE_C R215, RZ, R215, RZ ;  /* 0x000000d7ffd7723e */ /* 0x000fe200048060ff */
[----:B------:R-:W3:Y:S01]  /*c910*/  LDL.LU R224, [R1+0x8] ;  /* 0x0000080001e07983 */ /* 0x000ee20000300800 */
[----:B------:R-:W-:-:S03]  /*c920*/  FMUL R216, R216, UR20 ;  /* 0x00000014d8d87c20 */ /* 0x000fc60008400000 */
[----:B------:R-:W4:Y:S04]  /*c930*/  LDL.LU R225, [R1+0x4] ;  /* 0x0000040001e17983 */ /* 0x000f280000300800 */
[----:B------:R-:W3:Y:S01]  /*c940*/  LDL.LU R223, [R1] ;  /* 0x0000000001df7983 */ /* 0x000ee20000300800 */
[----:B0-----:R-:W-:Y:S01]  /*c950*/  F2FP.SATFINITE.E5M2.F32.PACK_AB_MERGE_C R35, RZ, R216, RZ ;  /* 0x000000d8ff23723e */ /* 0x001fe200048060ff */
[----:B------:R-:W-:Y:S01]  /*c960*/  FMUL R214, R214, UR20 ;  /* 0x00000014d6d67c20 */ /* 0x000fe20008400000 */
[----:B------:R-:W-:Y:S01]  /*c970*/  FMUL R213, R213, UR20 ;  /* 0x00000014d5d57c20 */ /* 0x000fe20008400000 */
[----:B------:R0:W-:Y:S01]  /*c980*/  @!P0 STG.E.U8 desc[UR14][R24.64+0x10], R33 ;  /* 0x0000102118008986 */ /* 0x0001e2000c10110e */
[----:B------:R-:W-:Y:S01]  /*c990*/  ISETP.LT.OR P0, PT, R41, 0x19, !P3 ;  /* 0x000000192900780c */ /* 0x000fe20005f01670 */
[----:B------:R-:W-:Y:S01]  /*c9a0*/  FMUL R211, R211, UR20 ;  /* 0x00000014d3d37c20 */ /* 0x000fe20008400000 */
[----:B------:R-:W-:Y:S01]  /*c9b0*/  FMUL R212, R212, UR20 ;  /* 0x00000014d4d47c20 */ /* 0x000fe20008400000 */
[----:B------:R-:W-:Y:S01]  /*c9c0*/  @!P1 STG.E.U8 desc[UR14][R24.64+0x11], R217 ;  /* 0x000011d918009986 */ /* 0x000fe2000c10110e */
[C---:B------:R-:W-:Y:S01]  /*c9d0*/  ISETP.LT.OR P1, PT, R41.reuse, 0x1a, !P3 ;  /* 0x0000001a2900780c */ /* 0x040fe20005f21670 */
[----:B------:R-:W-:Y:S01]  /*c9e0*/  FMUL R210, R210, UR20 ;  /* 0x00000014d2d27c20 */ /* 0x000fe20008400000 */
[----:B------:R-:W-:Y:S01]  /*c9f0*/  F2FP.SATFINITE.E5M2.F32.PACK_AB_MERGE_C R213, RZ, R213, RZ ;  /* 0x000000d5ffd5723e */ /* 0x000fe200048060ff */
[----:B------:R-:W-:Y:S01]  /*ca00*/  @!P6 STG.E.U8 desc[UR14][R26.64+0x11], R215 ;  /* 0x000011d71a00e986 */ /* 0x000fe2000c10110e */
[----:B------:R-:W-:Y:S01]  /*ca10*/  ISETP.LT.OR P6, PT, R41, 0x1a, !P2 ;  /* 0x0000001a2900780c */ /* 0x000fe200057c1670 */
[----:B------:R-:W-:Y:S01]  /*ca20*/  FMUL R209, R209, UR20 ;  /* 0x00000014d1d17c20 */ /* 0x000fe20008400000 */
[----:B------:R-:W-:Y:S01]  /*ca30*/  F2FP.SATFINITE.E5M2.F32.PACK_AB_MERGE_C R211, RZ, R211, RZ ;  /* 0x000000d3ffd3723e */ /* 0x000fe200048060ff */
[----:B------:R1:W-:Y:S01]  /*ca40*/  @!P5 STG.E.U8 desc[UR14][R26.64+0x10], R35 ;  /* 0x000010231a00d986 */ /* 0x0003e2000c10110e */
[----:B0-----:R-:W-:Y:S01]  /*ca50*/  F2FP.SATFINITE.E5M2.F32.PACK_AB_MERGE_C R33, RZ, R214, RZ ;  /* 0x000000d6ff21723e */ /* 0x001fe200048060ff */
[----:B------:R-:W-:Y:S01]  /*ca60*/  FMUL R207, R207, UR20 ;  /* 0x00000014cfcf7c20 */ /* 0x000fe20008400000 */
[C---:B------:R-:W-:Y:S01]  /*ca70*/  ISETP.LT.OR P5, PT, R41.reuse, 0x19, !P2 ;  /* 0x000000192900780c */ /* 0x040fe200057a1670 */
[----:B------:R-:W-:Y:S01]  /*ca80*/  FMUL R208, R208, UR20 ;  /* 0x00000014d0d07c20 */ /* 0x000fe20008400000 */
[----:B------:R-:W-:Y:S01]  /*ca90*/  F2FP.SATFINITE.E5M2.F32.PACK_AB_MERGE_C R209, RZ, R209, RZ ;  /* 0x000000d1ffd1723e */ /* 0x000fe200048060ff */
[----:B------:R0:W-:Y:S01]  /*caa0*/  @!P0 STG.E.U8 desc[UR14][R24.64+0x18], R33 ;  /* 0x0000182118008986 */ /* 0x0001e2000c10110e */
[C---:B------:R-:W-:Y:S01]  /*cab0*/  ISETP.LT.OR P0, PT, R41.reuse, 0x21, !P3 ;  /* 0x000000212900780c */ /* 0x040fe20005f01670 */
[----:B------:R-:W-:Y:S01]  /*cac0*/  FMUL R206, R206, UR20 ;  /* 0x00000014cece7c20 */ /* 0x000fe20008400000 */
[----:B------:R-:W-:Y:S01]  /*cad0*/  F2FP.SATFINITE.E5M2.F32.PACK_AB_MERGE_C R207, RZ, R207, RZ ;  /* 0x000000cfffcf723e */ /* 0x000fe200048060ff */
[----:B------:R-:W-:Y:S01]  /*cae0*/  @!P1 STG.E.U8 desc[UR14][R24.64+0x19], R213 ;  /* 0x000019d518009986 */ /* 0x000fe2000c10110e */
[----:B------:R-:W-:Y:S01]  /*caf0*/  ISETP.LT.OR P1, PT, R41, 0x22, !P3 ;  /* 0x000000222900780c */ /* 0x000fe20005f21670 */
[----:B------:R-:W-:Y:S01]  /*cb00*/  FMUL R205, R205, UR20 ;  /* 0x00000014cdcd7c20 */ /* 0x000fe20008400000 */
[----:B-1----:R-:W-:Y:S01]  /*cb10*/  F2FP.SATFINITE.E5M2.F32.PACK_AB_MERGE_C R35, RZ, R212, RZ ;  /* 0x000000d4ff23723e */ /* 0x002fe200048060ff */
        /* <DEDUP_REMOVED lines=11> */
[----:B------:R-:W-:Y:S01]  /*cbd0*/  ISETP.LT.OR P0, PT, R41, 0x29, !P3 ;  /* 0x000000292900780c */ /* 0x000fe20005f01670 */
[----:B------:R-:W-:Y:S01]  /*cbe0*/  FMUL R201, R201, UR20 ;  /* 0x00000014c9c97c20 */ /* 0x000fe20008400000 */
[----:B------:R-:W-:Y:S01]  /*cbf0*/  FMUL R199, R199, UR20 ;  /* 0x00000014c7c77c20 */ /* 0x000fe20008400000 */
[----:B------:R-:W-:Y:S01]  /*cc00*/  @!P1 STG.E.U8 desc[UR14][R24.64+0x21], R209 ;  /* 0x000021d118009986 */ /* 0x000fe2000c10110e */
[C---:B------:R-:W-:Y:S01]  /*cc10*/  ISETP.LT.OR P1, PT, R41.reuse, 0x2a, !P3 ;  /* 0x0000002a2900780c */ /* 0x040fe20005f21670 */
        /* <DEDUP_REMOVED lines=9> */
[----:B------:R-:W-:Y:S01]  /*ccb0*/  ISETP.LT.OR P5, PT, R41, 0x29, !P2 ;  /* 0x000000292900780c */ /* 0x000fe200057a1670 */
[----:B------:R-:W-:Y:S01]  /*ccc0*/  FMUL R195, R195, UR20 ;  /* 0x00000014c3c37c20 */ /* 0x000fe20008400000 */
[----:B------:R-:W-:Y:S01]  /*ccd0*/  F2FP.SATFINITE.E5M2.F32.PACK_AB_MERGE_C R199, RZ, R199, RZ ;  /* 0x000000c7ffc7723e */ /* 0x000fe200048060ff */
[----:B------:R0:W-:Y:S01]  /*cce0*/  @!P0 STG.E.U8 desc[UR14][R24.64+0x28], R33 ;  /* 0x0000282118008986 */ /* 0x0001e2000c10110e */
[C---:B------:R-:W-:Y:S01]  /*ccf0*/  ISETP.LT.OR P0, PT, R41.reuse, 0x31, !P3 ;  /* 0x000000312900780c */ /* 0x040fe20005f01670 */
[----:B------:R-:W-:Y:S01]  /*cd00*/  FMUL R196, R196, UR20 ;  /* 0x00000014c4c47c20 */ /* 0x000fe20008400000 */
[----:B------:R-:W-:Y:S01]  /*cd10*/  F2FP.SATFINITE.E5M2.F32.PACK_AB_MERGE_C R197, RZ, R197, RZ ;  /* 0x000000c5ffc5723e */ /* 0x000fe200048060ff */
        /* <DEDUP_REMOVED lines=59> */
[C---:B------:R-:W-:Y:S01]  /*d0d0*/  ISETP.LT.OR P6, PT, R41.reuse, 0x4a, !P2 ;  /* 0x0000004a2900780c */ /* 0x040fe200057c1670 */
        /* <DEDUP_REMOVED lines=57> */
[----:B------:R-:W-:Y:S01]  /*d470*/  ISETP.LT.OR P5, PT, R41, 0x61, !P3 ;  /* 0x000000612900780c */ /* 0x000fe20005fa1670 */
[----:B------:R-:W-:Y:S01]  /*d480*/  FMUL R161, R161, UR20 ;  /* 0x00000014a1a17c20 */ /* 0x000fe20008400000 */
[----:B0-----:R-:W-:Y:S01]  /*d490*/  F2FP.SATFINITE.E5M2.F32.PACK_AB_MERGE_C R33, RZ, R178, RZ ;  /* 0x000000b2ff21723e */ /* 0x001fe200048060ff */
[----:B------:R-:W-:Y:S01]  /*d4a0*/  FMUL R160, R160, UR20 ;  /* 0x00000014a0a07c20 */ /* 0x000fe20008400000 */
[----:B------:R-:W-:Y:S01]  /*d4b0*/  FMUL R159, R159, UR20 ;  /* 0x000000149f9f7c20 */ /* 0x000fe20008400000 */
[----:B------:R-:W-:Y:S01]  /*d4c0*/  FMUL R157, R157, UR20 ;  /* 0x000000149d9d7c20 */ /* 0x000fe20008400000 */
[----:B------:R-:W-:Y:S01]  /*d4d0*/  F2FP.SATFINITE.E5M2.F32.PACK_AB_MERGE_C R161, RZ, R161, RZ ;  /* 0x000000a1ffa1723e */ /* 0x000fe200048060ff */
[----:B------:R-:W-:Y:S01]  /*d4e0*/  FMUL R158, R158, UR20 ;  /* 0x000000149e9e7c20 */ /* 0x000fe20008400000 */
[----:B------:R-:W-:Y:S01]  /*d4f0*/  FMUL R156, R156, UR20 ;  /* 0x000000149c9c7c20 */ /* 0x000fe20008400000 */
[----:B------:R-:W-:Y:S01]  /*d500*/  @!P6 STG.E.U8 desc[UR14][R24.64+0x61], R177 ;  /* 0x000061b11800e986 */ /* 0x000fe2000c10110e */
[----:B------:R-:W-:Y:S01]  /*d510*/  ISETP.LT.OR P6, PT, R41, 0x69, !P3 ;  /* 0x000000692900780c */ /* 0x000fe20005fc1670 */
[----:B------:R-:W-:Y:S01]  /*d520*/  FMUL R155, R155, UR20 ;  /* 0x000000149b9b7c20 */ /* 0x000fe20008400000 */
[----:B-1----:R-:W-:Y:S01]  /*d530*/  F2FP.SATFINITE.E5M2.F32.PACK_AB_MERGE_C R35, RZ, R176, RZ ;  /* 0x000000b0ff23723e */ /* 0x002fe200048060ff */
[----:B------:R0:W-:Y:S01]  /*d540*/  @!P5 STG.E.U8 desc[UR14][R24.64+0x60], R33 ;  /* 0x000060211800d986 */ /* 0x0001e2000c10110e */
        /* <DEDUP_REMOVED lines=16> */
[----:B-1----:R-:W-:Y:S01]  /*d650*/  F2FP.SATFINITE.E5M2.F32.PACK_AB_MERGE_C R35, RZ, R170, RZ ;  /* 0x000000aaff23723e */ /* 0x002fe200048060ff */
[----:B------:R-:W-:Y:S01]  /*d660*/  @!P0 STG.E.U8 desc[UR14][R24.64+0x69], R173 ;  /* 0x000069ad18008986 */ /* 0x000fe2000c10110e */
        /* <DEDUP_REMOVED lines=12> */
[----:B------:R-:W-:Y:S01]  /*d730*/  ISETP.LT.OR P6, PT, R41, 0x79, !P3 ;  /* 0x000000792900780c */ /* 0x000fe20005fc1670 */
[----:B------:R-:W-:Y:S01]  /*d740*/  FMUL R17, R17, UR20 ;  /* 0x0000001411117c20 */ /* 0x000fe20008400000 */
[----:B------:R-:W-:Y:S01]  /*d750*/  ISETP.LT.OR P3, PT, R41, 0x7a, !P3 ;  /* 0x0000007a2900780c */ /* 0x000fe20005f61670 */
[----:B------:R-:W-:Y:S01]  /*d760*/  @!P0 STG.E.U8 desc[UR14][R24.64+0x71], R169 ;  /* 0x000071a918008986 */ /* 0x000fe2000c10110e */
[----:B0-----:R-:W-:Y:S01]  /*d770*/  F2FP.SATFINITE.E5M2.F32.PACK_AB_MERGE_C R33, RZ, R168, RZ ;  /* 0x000000a8ff21723e */ /* 0x001fe200048060ff */
[----:B------:R-:W-:Y:S01]  /*d780*/  FMUL R18, R18, UR20 ;  /* 0x0000001412127c20 */ /* 0x000fe20008400000 */
[----:B------:R-:W-:Y:S01]  /*d790*/  ISETP.GE.AND P0, PT, R42, 0x89, PT ;  /* 0x000000892a00780c */ /* 0x000fe20003f06270 */
[----:B------:R-:W-:Y:S01]  /*d7a0*/  FMUL R16, R16, UR20 ;  /* 0x0000001410107c20 */ /* 0x000fe20008400000 */
[----:B------:R-:W-:Y:S01]  /*d7b0*/  F2FP.SATFINITE.E5M2.F32.PACK_AB_MERGE_C R21, RZ, R21, RZ ;  /* 0x00000015ff15723e */ /* 0x000fe200048060ff */
[----:B------:R0:W-:Y:S01]  /*d7c0*/  @!P1 STG.E.U8 desc[UR14][R26.64+0x70], R33 ;  /* 0x000070211a009986 */ /* 0x0001e2000c10110e */
[----:B------:R-:W-:Y:S01]  /*d7d0*/  ISETP.GE.AND P1, PT, R42, 0x81, PT ;  /* 0x000000812a00780c */ /* 0x000fe20003f26270 */
[----:B------:R-:W-:Y:S01]  /*d7e0*/  FMUL R15, R15, UR20 ;  /* 0x000000140f0f7c20 */ /* 0x000fe20008400000 */
[----:B-1----:R-:W-:Y:S01]  /*d7f0*/  F2FP.SATFINITE.E5M2.F32.PACK_AB_MERGE_C R35, RZ, R166, RZ ;  /* 0x000000a6ff23723e */ /* 0x002fe200048060ff */
[----:B------:R-:W-:Y:S01]  /*d800*/  @!P5 STG.E.U8 desc[UR14][R26.64+0x71], R167 ;  /* 0x000071a71a00d986 */ /* 0x000fe2000c10110e */
[----:B------:R-:W-:Y:S01]  /*d810*/  ISETP.LT.OR P5, PT, R41, 0x79, !P2 ;  /* 0x000000792900780c */ /* 0x000fe200057a1670 */
[----:B------:R-:W-:Y:S01]  /*d820*/  FMUL R13, R13, UR20 ;  /* 0x000000140d0d7c20 */ /* 0x000fe20008400000 */
[C---:B------:R-:W-:Y:S01]  /*d830*/  ISETP.LT.OR P2, PT, R41.reuse, 0x7a, !P2 ;  /* 0x0000007a2900780c */ /* 0x040fe20005741670 */
        /* <DEDUP_REMOVED lines=9> */
[----:B------:R-:W-:Y:S01]  /*d8d0*/  F2FP.SATFINITE.E5M2.F32.PACK_AB_MERGE_C R17, RZ, R17, RZ ;  /* 0x00000011ff11723e */ /* 0x000fe200048060ff */
[----:B------:R-:W-:Y:S01]  /*d8e0*/  @!P5 STG.E.U8 desc[UR14][R26.64+0x78], R37 ;  /* 0x000078251a00d986 */ /* 0x000fe2000c10110e */
[----:B------:R-:W-:Y:S01]  /*d8f0*/  ISETP.LT.OR P5, PT, R41, 0x1, !P0 ;  /* 0x000000012900780c */ /* 0x000fe200047a1670 */
[----:B------:R-:W-:Y:S01]  /*d900*/  FMUL R9, R9, UR20 ;  /* 0x0000001409097c20 */ /* 0x000fe20008400000 */
[----:B------:R-:W-:Y:S01]  /*d910*/  F2FP.SATFINITE.E5M2.F32.PACK_AB_MERGE_C R15, RZ, R15, RZ ;  /* 0x0000000fff0f723e */ /* 0x000fe200048060ff */
[----:B------:R0:W-:Y:S01]  /*d920*/  @!P2 STG.E.U8 desc[UR14][R26.64+0x79], R163 ;  /* 0x000079a31a00a986 */ /* 0x0001e2000c10110e */
[C---:B------:R-:W-:Y:S01]  /*d930*/  ISETP.LT.OR P2, PT, R41.reuse, 0xa, !P1 ;  /* 0x0000000a2900780c */ /* 0x040fe20004f41670 */
        /* <DEDUP_REMOVED lines=9> */
[----:B------:R-:W-:Y:S01]  /*d9d0*/  F2FP.SATFINITE.E5M2.F32.PACK_AB_MERGE_C R11, RZ, R11, RZ ;  /* 0x0000000bff0b723e */ /* 0x000fe200048060ff */
[----:B------:R2:W-:Y:S01]  /*d9e0*/  @!P5 STG.E.U8 desc[UR14][R30.64], R33 ;  /* 0x000000211e00d986 */ /* 0x0005e2000c10110e */
[----:B------:R-:W-:Y:S01]  /*d9f0*/  ISETP.LT.OR P5, PT, R41, 0x9, !P0 ;  /* 0x000000092900780c */ /* 0x000fe200047a1670 */
[----:B------:R-:W-:Y:S01]  /*da00*/  FMUL R5, R5, UR20 ;  /* 0x0000001405057c20 */ /* 0x000fe20008400000 */
[----:B0-----:R-:W-:Y:S01]  /*da10*/  F2FP.SATFINITE.E5M2.F32.PACK_AB_MERGE_C R27, RZ, R156, RZ ;  /* 0x0000009cff1b723e */ /* 0x001fe200048060ff */
[----:B-----5:R-:W-:Y:S01]  /*da20*/  FMUL R0, R0, UR20 ;  /* 0x0000001400007c20 */ /* 0x020fe20008400000 */
[----:B------:R-:W-:Y:S01]  /*da30*/  F2FP.SATFINITE.E5M2.F32.PACK_AB_MERGE_C R9, RZ, R9, RZ ;  /* 0x00000009ff09723e */ /* 0x000fe200048060ff */
[----:B------:R-:W-:Y:S01]  /*da40*/  FMUL R6, R6, UR20 ;  /* 0x0000001406067c20 */ /* 0x000fe20008400000 */
[----:B------:R-:W-:Y:S01]  /*da50*/  F2FP.SATFINITE.E5M2.F32.PACK_AB_MERGE_C R7, RZ, R7, RZ ;  /* 0x00000007ff07723e */ /* 0x000fe200048060ff */
[----:B------:R-:W4:Y:S01]  /*da60*/  LDL.LU R221, [R1+0x14] ;  /* 0x0000140001dd7983 */ /* 0x000f220000300800 */
[----:B-1----:R-:W-:Y:S01]  /*da70*/  F2FP.SATFINITE.E5M2.F32.PACK_AB_MERGE_C R25, RZ, R158, RZ ;  /* 0x0000009eff19723e */ /* 0x002fe200048060ff */
[----:B------:R-:W-:Y:S01]  /*da80*/  FMUL R2, R2, UR20 ;  /* 0x0000001402027c20 */ /* 0x000fe20008400000 */
[----:B------:R-:W-:Y:S01]  /*da90*/  F2FP.SATFINITE.E5M2.F32.PACK_AB_MERGE_C R5, RZ, R5, RZ ;  /* 0x00000005ff05723e */ /* 0x000fe200048060ff */
[----:B------:R-:W-:Y:S01]  /*daa0*/  @!P6 STG.E.U8 desc[UR14][R30.64+0x1], R159 ;  /* 0x0000019f1e00e986 */ /* 0x000fe2000c10110e */
[----:B------:R-:W-:Y:S01]  /*dab0*/  ISETP.LT.OR P6, PT, R41, 0xa, !P0 ;  /* 0x0000000a2900780c */ /* 0x000fe200047c1670 */
[----:B------:R-:W-:Y:S01]  /*dac0*/  FMUL R3, R3, UR20 ;  /* 0x0000001403037c20 */ /* 0x000fe20008400000 */
[----:B--2---:R-:W-:Y:S01]  /*dad0*/  F2FP.SATFINITE.E5M2.F32.PACK_AB_MERGE_C R33, RZ, R152, RZ ;  /* 0x00000098ff21723e */ /* 0x004fe200048060ff */
[----:B------:R-:W-:Y:S01]  /*dae0*/  @!P2 STG.E.U8 desc[UR14][R28.64+0x9], R157 ;  /* 0x0000099d1c00a986 */ /* 0x000fe2000c10110e */
[----:B------:R-:W-:Y:S01]  /*daf0*/  ISETP.LT.OR P2, PT, R41, 0x12, !P1 ;  /* 0x000000122900780c */ /* 0x000fe20004f41670 */
[----:B------:R-:W-:-:S02]  /*db00*/  FMUL R4, R4, UR20 ;  /* 0x0000001404047c20 */ /* 0x000fc40008400000 */
[----:B------:R0:W-:Y:S01]  /*db10*/  @!P3 STG.E.U8 desc[UR14][R28.64+0x8], R25 ;  /* 0x000008191c00b986 */ /* 0x0001e2000c10110e */
[----:B------:R-:W-:-:S03]  /*db20*/  ISETP.LT.OR P3, PT, R41, 0x11, !P1 ;  /* 0x000000112900780c */ /* 0x000fc60004f61670 */
[----:B------:R1:W-:Y:S01]  /*db30*/  @!P5 STG.E.U8 desc[UR14][R30.64+0x8], R27 ;  /* 0x0000081b1e00d986 */ /* 0x0003e2000c10110e */
[----:B------:R-:W-:-:S03]  /*db40*/  ISETP.LT.OR P5, PT, R41, 0x11, !P0 ;  /* 0x000000112900780c */ /* 0x000fc600047a1670 */
[----:B------:R-:W-:Y:S01]  /*db50*/  @!P6 STG.E.U8 desc[UR14][R30.64+0x9], R155 ;  /* 0x0000099b1e00e986 */ /* 0x000fe2000c10110e */
[----:B------:R-:W-:-:S03]  /*db60*/  ISETP.LT.OR P6, PT, R41, 0x12, !P0 ;  /* 0x000000122900780c */ /* 0x000fc600047c1670 */
[----:B------:R-:W-:Y:S01]  /*db70*/  @!P2 STG.E.U8 desc[UR14][R28.64+0x11], R153 ;  /* 0x000011991c00a986 */ /* 0x000fe2000c10110e */
[----:B------:R-:W-:Y:S02]  /*db80*/  ISETP.LT.OR P2, PT, R41, 0x1a, !P1 ;  /* 0x0000001a2900780c */ /* 0x000fe40004f41670 */
[----:B0-----:R-:W-:Y:S01]  /*db90*/  F2FP.SATFINITE.E5M2.F32.PACK_AB_MERGE_C R25, RZ, R154, RZ ;  /* 0x0000009aff19723e */ /* 0x001fe200048060ff */
[----:B------:R-:W2:Y:S01]  /*dba0*/  LDL.LU R220, [R1+0x18] ;  /* 0x0000180001dc7983 */ /* 0x000ea20000300800 */
[----:B-1----:R-:W-:-:S03]  /*dbb0*/  F2FP.SATFINITE.E5M2.F32.PACK_AB_MERGE_C R27, RZ, R20, RZ ;  /* 0x00000014ff1b723e */ /* 0x002fc600048060ff */
[----:B------:R0:W-:Y:S01]  /*dbc0*/  @!P3 STG.E.U8 desc[UR14][R28.64+0x10], R25 ;  /* 0x000010191c00b986 */ /* 0x0001e2000c10110e */
[----:B------:R-:W-:-:S03]  /*dbd0*/  ISETP.LT.OR P3, PT, R41, 0x19, !P1 ;  /* 0x000000192900780c */ /* 0x000fc60004f61670 */
[----:B------:R-:W-:Y:S01]  /*dbe0*/  @!P5 STG.E.U8 desc[UR14][R30.64+0x10], R33 ;  /* 0x000010211e00d986 */ /* 0x000fe2000c10110e */
[----:B------:R-:W-:-:S03]  /*dbf0*/  ISETP.LT.OR P5, PT, R41, 0x19, !P0 ;  /* 0x000000192900780c */ /* 0x000fc600047a1670 */
[----:B------:R1:W-:Y:S01]  /*dc00*/  @!P6 STG.E.U8 desc[UR14][R30.64+0x11], R23 ;  /* 0x000011171e00e986 */ /* 0x0003e2000c10110e */
[----:B------:R-:W-:-:S03]  /*dc10*/  ISETP.LT.OR P6, PT, R41, 0x1a, !P0 ;  /* 0x0000001a2900780c */ /* 0x000fc600047c1670 */
[----:B------:R3:W-:Y:S01]  /*dc20*/  @!P2 STG.E.U8 desc[UR14][R28.64+0x19], R21 ;  /* 0x000019151c00a986 */ /* 0x0007e2000c10110e */
[C---:B------:R-:W-:Y:S02]  /*dc30*/  ISETP.LT.OR P2, PT, R41.reuse, 0x22, !P1 ;  /* 0x000000222900780c */ /* 0x040fe40004f41670 */
[----:B0-----:R-:W-:Y:S01]  /*dc40*/  F2FP.SATFINITE.E5M2.F32.PACK_AB_MERGE_C R25, RZ, R22, RZ ;  /* 0x00000016ff19723e */ /* 0x001fe200048060ff */
[----:B------:R-:W2:Y:S04]  /*dc50*/  LDL.LU R222, [R1+0x1c] ;  /* 0x00001c0001de7983 */ /* 0x000ea80000300800 */
[----:B------:R-:W-:Y:S01]  /*dc60*/  @!P3 STG.E.U8 desc[UR14][R28.64+0x18], R25 ;  /* 0x000018191c00b986 */ /* 0x000fe2000c10110e */
[C---:B------:R-:W-:Y:S02]  /*dc70*/  ISETP.LT.OR P3, PT, R41.reuse, 0x21, !P1 ;  /* 0x000000212900780c */ /* 0x040fe40004f61670 */
[----:B-1----:R-:W-:Y:S01]  /*dc80*/  F2FP.SATFINITE.E5M2.F32.PACK_AB_MERGE_C R23, RZ, R18, RZ ;  /* 0x00000012ff17723e */ /* 0x002fe200048060ff */
[----:B------:R-:W-:Y:S01]  /*dc90*/  @!P5 STG.E.U8 desc[UR14][R30.64+0x18], R27 ;  /* 0x0000181b1e00d986 */ /* 0x000fe2000c10110e */
[----:B------:R-:W-:-:S02]  /*dca0*/  ISETP.LT.OR P5, PT, R41, 0x21, !P0 ;  /* 0x000000212900780c */ /* 0x000fc400047a1670 */
[----:B---3--:R-:W-:Y:S01]  /*dcb0*/  F2FP.SATFINITE.E5M2.F32.PACK_AB_MERGE_C R21, RZ, R16, RZ ;  /* 0x00000010ff15723e */ /* 0x008fe200048060ff */
[----:B------:R0:W-:Y:S01]  /*dcc0*/  @!P6 STG.E.U8 desc[UR14][R30.64+0x19], R19 ;  /* 0x000019131e00e986 */ /* 0x0001e2000c10110e */
[----:B------:R-:W-:-:S03]  /*dcd0*/  ISETP.LT.OR P6, PT, R41, 0x22, !P0 ;  /* 0x000000222900780c */ /* 0x000fc600047c1670 */
[----:B------:R1:W-:Y:S01]  /*dce0*/  @!P2 STG.E.U8 desc[UR14][R28.64+0x21], R17 ;  /* 0x000021111c00a986 */ /* 0x0003e2000c10110e */
[----:B------:R-:W-:-:S03]  /*dcf0*/  ISETP.LT.OR P2, PT, R41, 0x2a, !P1 ;  /* 0x0000002a2900780c */ /* 0x000fc60004f41670 */
[----:B------:R-:W-:Y:S01]  /*dd00*/  @!P3 STG.E.U8 desc[UR14][R28.64+0x20], R23 ;  /* 0x000020171c00b986 */ /* 0x000fe2000c10110e */
[----:B------:R-:W-:-:S03]  /*dd10*/  ISETP.LT.OR P3, PT, R41, 0x29, !P1 ;  /* 0x000000292900780c */ /* 0x000fc60004f61670 */
[----:B------:R-:W-:Y:S01]  /*dd20*/  @!P5 STG.E.U8 desc[UR14][R30.64+0x20], R21 ;  /* 0x000020151e00d986 */ /* 0x000fe2000c10110e */
[C---:B------:R-:W-:Y:S02]  /*dd30*/  ISETP.LT.OR P5, PT, R41.reuse, 0x29, !P0 ;  /* 0x000000292900780c */ /* 0x040fe400047a1670 */
[----:B0-----:R-:W-:Y:S01]  /*dd40*/  F2FP.SATFINITE.E5M2.F32.PACK_AB_MERGE_C R19, RZ, R14, RZ ;  /* 0x0000000eff13723e */ /* 0x001fe200048060ff */
[----:B------:R0:W-:Y:S01]  /*dd50*/  @!P6 STG.E.U8 desc[UR14][R30.64+0x21], R15 ;  /* 0x0000210f1e00e986 */ /* 0x0001e2000c10110e */
[C---:B------:R-:W-:Y:S02]  /*dd60*/  ISETP.LT.OR P6, PT, R41.reuse, 0x2a, !P0 ;  /* 0x0000002a2900780c */ /* 0x040fe400047c1670 */
[----:B-1----:R-:W-:Y:S01]  /*dd70*/  F2FP.SATFINITE.E5M2.F32.PACK_AB_MERGE_C R17, RZ, R12, RZ ;  /* 0x0000000cff11723e */ /* 0x002fe200048060ff */
        /* <DEDUP_REMOVED lines=15> */
[----:B0-----:R-:W-:Y:S02]  /*de70*/  F2FP.SATFINITE.E5M2.F32.PACK_AB_MERGE_C R11, RZ, R6, RZ ;  /* 0x00000006ff0b723e */ /* 0x001fe400048060ff */
[C---:B------:R-:W-:Y:S01]  /*de80*/  ISETP.LT.OR P5, PT, R41.reuse, 0x39, !P0 ;  /* 0x000000392900780c */ /* 0x040fe200047a1670 */
[----:B------:R0:W-:Y:S01]  /*de90*/  @!P6 STG.E.U8 desc[UR14][R30.64+0x31], R7 ;  /* 0x000031071e00e986 */ /* 0x0001e2000c10110e */
[----:B-1----:R-:W-:Y:S02]  /*dea0*/  F2FP.SATFINITE.E5M2.F32.PACK_AB_MERGE_C R9, RZ, R4, RZ ;  /* 0x00000004ff09723e */ /* 0x002fe400048060ff */
[----:B------:R-:W-:Y:S01]  /*deb0*/  ISETP.LT.OR P6, PT, R41, 0x3a, !P0 ;  /* 0x0000003a2900780c */ /* 0x000fe200047c1670 */
[----:B------:R1:W-:Y:S04]  /*dec0*/  @!P2 STG.E.U8 desc[UR14][R28.64+0x39], R5 ;  /* 0x000039051c00a986 */ /* 0x0003e8000c10110e */
[----:B------:R3:W-:Y:S01]  /*ded0*/  @!P3 STG.E.U8 desc[UR14][R28.64+0x38], R11 ;  /* 0x0000380b1c00b986 */ /* 0x0007e2000c10110e */
[----:B------:R-:W-:Y:S01]  /*dee0*/  FMUL R4, R227, UR20 ;  /* 0x00000014e3047c20 */ /* 0x000fe20008400000 */
[----:B------:R-:W-:-:S02]  /*def0*/  ISETP.LT.OR P3, PT, R41, 0x41, !P1 ;  /* 0x000000412900780c */ /* 0x000fc40004f61670 */
[----:B0-----:R-:W-:Y:S02]  /*df00*/  F2FP.SATFINITE.E5M2.F32.PACK_AB_MERGE_C R7, RZ, R3, RZ ;  /* 0x00000003ff07723e */ /* 0x001fe400048060ff */
[----:B-1----:R-:W-:Y:S01]  /*df10*/  F2FP.SATFINITE.E5M2.F32.PACK_AB_MERGE_C R5, RZ, R0, RZ ;  /* 0x00000000ff05723e */ /* 0x002fe200048060ff */
[----:B------:R-:W-:Y:S01]  /*df20*/  FMUL R0, R223, UR20 ;  /* 0x00000014df007c20 */ /* 0x000fe20008400000 */
[----:B------:R-:W-:Y:S01]  /*df30*/  ISETP.LT.OR P2, PT, R41, 0x42, !P1 ;  /* 0x000000422900780c */ /* 0x000fe20004f41670 */
[----:B------:R-:W2:Y:S01]  /*df40*/  LDL.LU R223, [R1+0x20] ;  /* 0x0000200001df7983 */ /* 0x000ea20000300800 */
[----:B---3--:R-:W-:Y:S02]  /*df50*/  F2FP.SATFINITE.E5M2.F32.PACK_AB_MERGE_C R11, RZ, R2, RZ ;  /* 0x00000002ff0b723e */ /* 0x008fe400048060ff */
[----:B------:R-:W-:Y:S01]  /*df60*/  F2FP.SATFINITE.E5M2.F32.PACK_AB_MERGE_C R13, RZ, R0, RZ ;  /* 0x00000000ff0d723e */ /* 0x000fe200048060ff */
[----:B----4-:R-:W-:Y:S01]  /*df70*/  FMUL R0, R225, UR20 ;  /* 0x00000014e1007c20 */ /* 0x010fe20008400000 */
[----:B------:R-:W-:Y:S01]  /*df80*/  FMUL R2, R224, UR20 ;  /* 0x00000014e0027c20 */ /* 0x000fe20008400000 */
[----:B------:R-:W3:Y:S04]  /*df90*/  LDL.LU R225, [R1+0x24] ;  /* 0x0000240001e17983 */ /* 0x000ee80000300800 */
[----:B------:R-:W4:Y:S01]  /*dfa0*/  LDL.LU R224, [R1+0x28] ;  /* 0x0000280001e07983 */ /* 0x000f220000300800 */
[----:B------:R-:W-:-:S03]  /*dfb0*/  FMUL R3, R226, UR20 ;  /* 0x00000014e2037c20 */ /* 0x000fc60008400000 */
[----:B------:R-:W4:Y:S04]  /*dfc0*/  LDL.LU R226, [R1+0x2c] ;  /* 0x00002c0001e27983 */ /* 0x000f280000300800 */
[----:B------:R-:W4:Y:S04]  /*dfd0*/  LDL.LU R227, [R1+0x30] ;  /* 0x0000300001e37983 */ /* 0x000f280000300800 */
[----:B------:R-:W-:Y:S01]  /*dfe0*/  @!P5 STG.E.U8 desc[UR14][R30.64+0x38], R9 ;  /* 0x000038091e00d986 */ /* 0x000fe2000c10110e */
[----:B------:R-:W-:-:S03]  /*dff0*/  ISETP.LT.OR P5, PT, R41, 0x41, !P0 ;  /* 0x000000412900780c */ /* 0x000fc600047a1670 */
[----:B------:R0:W-:Y:S01]  /*e000*/  @!P6 STG.E.U8 desc[UR14][R30.64+0x39], R7 ;  /* 0x000039071e00e986 */ /* 0x0001e2000c10110e */
[----:B------:R-:W-:-:S03]  /*e010*/  ISETP.LT.OR P6, PT, R41, 0x42, !P0 ;  /* 0x000000422900780c */ /* 0x000fc600047c1670 */
[----:B------:R-:W-:Y:S01]  /*e020*/  @!P3 STG.E.U8 desc[UR14][R28.64+0x40], R11 ;  /* 0x0000400b1c00b986 */ /* 0x000fe2000c10110e */
[----:B------:R-:W-:-:S03]  /*e030*/  ISETP.LT.OR P3, PT, R41, 0x49, !P1 ;  /* 0x000000492900780c */ /* 0x000fc60004f61670 */
[----:B------:R1:W-:Y:S01]  /*e040*/  @!P2 STG.E.U8 desc[UR14][R28.64+0x41], R5 ;  /* 0x000041051c00a986 */ /* 0x0003e2000c10110e */
[----:B0-----:R-:W-:-:S03]  /*e050*/  F2FP.SATFINITE.E5M2.F32.PACK_AB_MERGE_C R7, RZ, R0, RZ ;  /* 0x00000000ff07723e */ /* 0x001fc600048060ff */
[----:B------:R-:W-:Y:S01]  /*e060*/  @!P5 STG.E.U8 desc[UR14][R30.64+0x40], R13 ;  /* 0x0000400d1e00d986 */ /* 0x000fe2000c10110e */
[C---:B------:R-:W-:Y:S02]  /*e070*/  ISETP.LT.OR P2, PT, R41.reuse, 0x4a, !P1 ;  /* 0x0000004a2900780c */ /* 0x040fe40004f41670 */
[----:B-1----:R-:W-:Y:S01]  /*e080*/  F2FP.SATFINITE.E5M2.F32.PACK_AB_MERGE_C R5, RZ, R2, RZ ;  /* 0x00000002ff05723e */ /* 0x002fe200048060ff */
[----:B------:R0:W-:Y:S01]  /*e090*/  @!P6 STG.E.U8 desc[UR14][R30.64+0x41], R7 ;  /* 0x000041071e00e986 */ /* 0x0001e2000c10110e */
[C---:B------:R-:W-:Y:S02]  /*e0a0*/  ISETP.LT.OR P5, PT, R41.reuse, 0x49, !P0 ;  /* 0x000000492900780c */ /* 0x040fe400047a1670 */
[C---:B------:R-:W-:Y:S01]  /*e0b0*/  ISETP.LT.OR P6, PT, R41.reuse, 0x4a, !P0 ;  /* 0x0000004a2900780c */ /* 0x040fe200047c1670 */
[----:B------:R1:W-:Y:S01]  /*e0c0*/  @!P3 STG.E.U8 desc[UR14][R28.64+0x48], R5 ;  /* 0x000048051c00b986 */ /* 0x0003e2000c10110e */
[----:B------:R-:W-:Y:S02]  /*e0d0*/  ISETP.LT.OR P3, PT, R41, 0x51, !P1 ;  /* 0x000000512900780c */ /* 0x000fe40004f61670 */
[----:B------:R-:W-:-:S02]  /*e0e0*/  F2FP.SATFINITE.E5M2.F32.PACK_AB_MERGE_C R9, RZ, R3, RZ ;  /* 0x00000003ff09723e */ /* 0x000fc400048060ff */
[----:B------:R-:W-:-:S03]  /*e0f0*/  F2FP.SATFINITE.E5M2.F32.PACK_AB_MERGE_C R11, RZ, R4, RZ ;  /* 0x00000004ff0b723e */ /* 0x000fc600048060ff */
[----:B------:R1:W-:Y:S04]  /*e100*/  @!P2 STG.E.U8 desc[UR14][R28.64+0x49], R9 ;  /* 0x000049091c00a986 */ /* 0x0003e8000c10110e */
[----:B------:R-:W-:Y:S01]  /*e110*/  @!P5 STG.E.U8 desc[UR14][R30.64+0x48], R11 ;  /* 0x0000480b1e00d986 */ /* 0x000fe2000c10110e */
[----:B------:R-:W-:-:S03]  /*e120*/  FMUL R0, R221, UR20 ;  /* 0x00000014dd007c20 */ /* 0x000fc60008400000 */
[----:B------:R-:W4:Y:S02]  /*e130*/  LDL.LU R221, [R1+0x34] ;  /* 0x0000340001dd7983 */ /* 0x000f240000300800 */
[----:B0-----:R-:W-:-:S05]  /*e140*/  F2FP.SATFINITE.E5M2.F32.PACK_AB_MERGE_C R7, RZ, R0, RZ ;  /* 0x00000000ff07723e */ /* 0x001fca00048060ff */
[----:B------:R-:W-:Y:S01]  /*e150*/  @!P6 STG.E.U8 desc[UR14][R30.64+0x49], R7 ;  /* 0x000049071e00e986 */ /* 0x000fe2000c10110e */
[----:B--2---:R-:W-:-:S03]  /*e160*/  FMUL R2, R220, UR20 ;  /* 0x00000014dc027c20 */ /* 0x004fc60008400000 */
[----:B------:R-:W2:Y:S02]  /*e170*/  LDL.LU R220, [R1+0x38] ;  /* 0x0000380001dc7983 */ /* 0x000ea40000300800 */
[----:B-1----:R-:W-:-:S05]  /*e180*/  F2FP.SATFINITE.E5M2.F32.PACK_AB_MERGE_C R5, RZ, R2, RZ ;  /* 0x00000002ff05723e */ /* 0x002fca00048060ff */
[----:B------:R0:W-:Y:S01]  /*e190*/  @!P3 STG.E.U8 desc[UR14][R28.64+0x50], R5 ;  /* 0x000050051c00b986 */ /* 0x0001e2000c10110e */
[----:B------:R-:W-:-:S03]  /*e1a0*/  FMUL R3, R222, UR20 ;  /* 0x00000014de037c20 */ /* 0x000fc60008400000 */
[----:B------:R-:W2:Y:S02]  /*e1b0*/  LDL.LU R222, [R1+0x3c] ;  /* 0x00003c0001de7983 */ /* 0x000ea40000300800 */
[----:B------:R-:W-:Y:S01]  /*e1c0*/  F2FP.SATFINITE.E5M2.F32.PACK_AB_MERGE_C R9, RZ, R3, RZ ;  /* 0x00000003ff09723e */ /* 0x000fe200048060ff */
[----:B------:R-:W-:Y:S02]  /*e1d0*/  FMUL R0, R223, UR20 ;  /* 0x00000014df007c20 */ /* 0x000fe40008400000 */
[----:B------:R-:W2:Y:S03]  /*e1e0*/  LDL.LU R223, [R1+0x40] ;  /* 0x0000400001df7983 */ /* 0x000ea60000300800 */
[----:B------:R-:W-:Y:S01]  /*e1f0*/  F2FP.SATFINITE.E5M2.F32.PACK_AB_MERGE_C R13, RZ, R0, RZ ;  /* 0x00000000ff0d723e */ /* 0x000fe200048060ff */
[----:B---3--:R-:W-:Y:S02]  /*e200*/  FMUL R2, R225, UR20 ;  /* 0x00000014e1027c20 */ /* 0x008fe40008400000 */
[----:B------:R-:W3:Y:S01]  /*e210*/  LDL.LU R225, [R1+0x44] ;  /* 0x0000440001e17983 */ /* 0x000ee20000300800 */
[----:B----4-:R-:W-:-:S03]  /*e220*/  FMUL R0, R224, UR20 ;  /* 0x00000014e0007c20 */ /* 0x010fc60008400000 */
[----:B------:R-:W4:Y:S01]  /*e230*/  LDL.LU R224, [R1+0x48] ;  /* 0x0000480001e07983 */ /* 0x000f220000300800 */
[----:B------:R-:W-:Y:S01]  /*e240*/  FMUL R3, R226, UR20 ;  /* 0x00000014e2037c20 */ /* 0x000fe20008400000 */
[----:B0-----:R-:W-:Y:S02]  /*e250*/  F2FP.SATFINITE.E5M2.F32.PACK_AB_MERGE_C R5, RZ, R0, RZ ;  /* 0x00000000ff05723e */ /* 0x001fe400048060ff */
[----:B------:R-:W4:Y:S01]  /*e260*/  LDL.LU R226, [R1+0x4c] ;  /* 0x00004c0001e27983 */ /* 0x000f220000300800 */
[----:B------:R-:W-:-:S03]  /*e270*/  FMUL R0, R227, UR20 ;  /* 0x00000014e3007c20 */ /* 0x000fc60008400000 */
[----:B------:R-:W4:Y:S01]  /*e280*/  LDL.LU R227, [R1+0x50] ;  /* 0x0000500001e37983 */ /* 0x000f220000300800 */
[C---:B------:R-:W-:Y:S02]  /*e290*/  ISETP.LT.OR P2, PT, R41.reuse, 0x52, !P1 ;  /* 0x000000522900780c */ /* 0x040fe40004f41670 */
[C---:B------:R-:W-:Y:S01]  /*e2a0*/  ISETP.LT.OR P6, PT, R41.reuse, 0x52, !P0 ;  /* 0x000000522900780c */ /* 0x040fe200047c1670 */
[----:B------:R-:W4:Y:S01]  /*e2b0*/  LDL.LU R219, [R1+0x54] ;  /* 0x0000540001db7983 */ /* 0x000f220000300800 */
[C---:B------:R-:W-:Y:S02]  /*e2c0*/  ISETP.LT.OR P5, PT, R41.reuse, 0x51, !P0 ;  /* 0x000000512900780c */ /* 0x040fe400047a1670 */
[----:B------:R-:W-:Y:S02]  /*e2d0*/  ISETP.LT.OR P3, PT, R41, 0x59, !P1 ;  /* 0x000000592900780c */ /* 0x000fe40004f61670 */
[----:B------:R-:W-:Y:S02]  /*e2e0*/  F2FP.SATFINITE.E5M2.F32.PACK_AB_MERGE_C R7, RZ, R2, RZ ;  /* 0x00000002ff07723e */ /* 0x000fe400048060ff */
[----:B------:R-:W-:-:S03]  /*e2f0*/  F2FP.SATFINITE.E5M2.F32.PACK_AB_MERGE_C R11, RZ, R0, RZ ;  /* 0x00000000ff0b723e */ /* 0x000fc600048060ff */
[----:B------:R0:W-:Y:S01]  /*e300*/  @!P2 STG.E.U8 desc[UR14][R28.64+0x51], R9 ;  /* 0x000051091c00a986 */ /* 0x0001e2000c10110e */
[----:B------:R-:W-:-:S03]  /*e310*/  ISETP.LT.OR P2, PT, R41, 0x5a, !P1 ;  /* 0x0000005a2900780c */ /* 0x000fc60004f41670 */
[----:B------:R-:W-:Y:S01]  /*e320*/  @!P6 STG.E.U8 desc[UR14][R30.64+0x51], R7 ;  /* 0x000051071e00e986 */ /* 0x000fe2000c10110e */
[----:B------:R-:W-:-:S03]  /*e330*/  ISETP.LT.OR P6, PT, R41, 0x5a, !P0 ;  /* 0x0000005a2900780c */ /* 0x000fc600047c1670 */
[----:B------:R-:W-:Y:S01]  /*e340*/  @!P5 STG.E.U8 desc[UR14][R30.64+0x50], R13 ;  /* 0x0000500d1e00d986 */ /* 0x000fe2000c10110e */
[----:B0-----:R-:W-:-:S03]  /*e350*/  F2FP.SATFINITE.E5M2.F32.PACK_AB_MERGE_C R9, RZ, R3, RZ ;  /* 0x00000003ff09723e */ /* 0x001fc600048060ff */
[----:B------:R0:W-:Y:S04]  /*e360*/  @!P3 STG.E.U8 desc[UR14][R28.64+0x58], R5 ;  /* 0x000058051c00b986 */ /* 0x0001e8000c10110e */
[----:B------:R1:W-:Y:S01]  /*e370*/  @!P2 STG.E.U8 desc[UR14][R28.64+0x59], R9 ;  /* 0x000059091c00a986 */ /* 0x0003e2000c10110e */
[----:B------:R-:W-:-:S03]  /*e380*/  FMUL R0, R221, UR20 ;  /* 0x00000014dd007c20 */ /* 0x000fc60008400000 */
[----:B------:R-:W4:Y:S02]  /*e390*/  LDL.LU R221, [R1+0x58] ;  /* 0x0000580001dd7983 */ /* 0x000f240000300800 */
[----:B0-----:R-:W-:-:S05]  /*e3a0*/  F2FP.SATFINITE.E5M2.F32.PACK_AB_MERGE_C R5, RZ, R0, RZ ;  /* 0x00000000ff05723e */ /* 0x001fca00048060ff */
[----:B------:R0:W-:Y:S01]  /*e3b0*/  @!P6 STG.E.U8 desc[UR14][R30.64+0x59], R5 ;  /* 0x000059051e00e986 */ /* 0x0001e2000c10110e */
[----:B--2---:R-:W-:-:S03]  /*e3c0*/  FMUL R2, R220, UR20 ;  /* 0x00000014dc027c20 */ /* 0x004fc60008400000 */
[----:B------:R-:W2:Y:S02]  /*e3d0*/  LDL.LU R220, [R1+0x5c] ;  /* 0x00005c0001dc7983 */ /* 0x000ea40000300800 */
[----:B------:R-:W-:Y:S01]  /*e3e0*/  F2FP.SATFINITE.E5M2.F32.PACK_AB_MERGE_C R7, RZ, R2, RZ ;  /* 0x00000002ff07723e */ /* 0x000fe200048060ff */
[----:B------:R-:W-:Y:S02]  /*e3f0*/  FMUL R3, R222, UR20 ;  /* 0x00000014de037c20 */ /* 0x000fe40008400000 */
[----:B------:R-:W2:Y:S03]  /*e400*/  LDL.LU R222, [R1+0x60] ;  /* 0x0000600001de7983 */ /* 0x000ea60000300800 */
[----:B-1----:R-:W-:Y:S01]  /*e410*/  F2FP.SATFINITE.E5M2.F32.PACK_AB_MERGE_C R9, RZ, R3, RZ ;  /* 0x00000003ff09723e */ /* 0x002fe200048060ff */
[----:B------:R-:W-:Y:S02]  /*e420*/  FMUL R4, R223, UR20 ;  /* 0x00000014df047c20 */ /* 0x000fe40008400000 */
[----:B------:R-:W2:Y:S01]  /*e430*/  LDL.LU R223, [R1+0x64] ;  /* 0x0000640001df7983 */ /* 0x000ea20000300800 */
[----:B---3--:R-:W-:-:S03]  /*e440*/  FMUL R0, R225, UR20 ;  /* 0x00000014e1007c20 */ /* 0x008fc60008400000 */
[----:B------:R-:W3:Y:S01]  /*e450*/  LDL.LU R225, [R1+0x68] ;  /* 0x0000680001e17983 */ /* 0x000ee20000300800 */
[----:B----4-:R-:W-:Y:S01]  /*e460*/  FMUL R2, R224, UR20 ;  /* 0x00000014e0027c20 */ /* 0x010fe20008400000 */
[----:B0-----:R-:W-:Y:S02]  /*e470*/  F2FP.SATFINITE.E5M2.F32.PACK_AB_MERGE_C R5, RZ, R0, RZ ;  /* 0x00000000ff05723e */ /* 0x001fe400048060ff */
[----:B------:R-:W4:Y:S01]  /*e480*/  LDL.LU R224, [R1+0x6c] ;  /* 0x00006c0001e07983 */ /* 0x000f220000300800 */
[----:B------:R-:W-:-:S03]  /*e490*/  FMUL R3, R226, UR20 ;  /* 0x00000014e2037c20 */ /* 0x000fc60008400000 */
[----:B------:R-:W4:Y:S01]  /*e4a0*/  LDL.LU R226, [R1+0x70] ;  /* 0x0000700001e27983 */ /* 0x000f220000300800 */
[----:B------:R-:W-:-:S03]  /*e4b0*/  FMUL R0, R227, UR20 ;  /* 0x00000014e3007c20 */ /* 0x000fc60008400000 */
[----:B------:R-:W4:Y:S01]  /*e4c0*/  LDL.LU R227, [R1+0x74] ;  /* 0x0000740001e37983 */ /* 0x000f220000300800 */
[C---:B------:R-:W-:Y:S02]  /*e4d0*/  ISETP.LT.OR P5, PT, R41.reuse, 0x59, !P0 ;  /* 0x000000592900780c */ /* 0x040fe400047a1670 */
[C---:B------:R-:W-:Y:S02]  /*e4e0*/  ISETP.LT.OR P2, PT, R41.reuse, 0x62, !P1 ;  /* 0x000000622900780c */ /* 0x040fe40004f41670 */
[C---:B------:R-:W-:Y:S02]  /*e4f0*/  ISETP.LT.OR P3, PT, R41.reuse, 0x61, !P1 ;  /* 0x000000612900780c */ /* 0x040fe40004f61670 */
[----:B------:R-:W-:-:S07]  /*e500*/  ISETP.LT.OR P6, PT, R41, 0x62, !P0 ;  /* 0x000000622900780c */ /* 0x000fce00047c1670 */
[----:B------:R-:W-:Y:S01]  /*e510*/  @!P5 STG.E.U8 desc[UR14][R30.64+0x58], R11 ;  /* 0x0000580b1e00d986 */ /* 0x000fe2000c10110e */
[----:B------:R-:W-:-:S03]  /*e520*/  ISETP.LT.OR P5, PT, R41, 0x61, !P0 ;  /* 0x000000612900780c */ /* 0x000fc600047a1670 */
[----:B------:R0:W-:Y:S01]  /*e530*/  @!P2 STG.E.U8 desc[UR14][R28.64+0x61], R9 ;  /* 0x000061091c00a986 */ /* 0x0001e2000c10110e */
[----:B------:R-:W-:-:S03]  /*e540*/  ISETP.LT.OR P2, PT, R41, 0x6a, !P1 ;  /* 0x0000006a2900780c */ /* 0x000fc60004f41670 */
[----:B------:R1:W-:Y:S01]  /*e550*/  @!P3 STG.E.U8 desc[UR14][R28.64+0x60], R7 ;  /* 0x000060071c00b986 */ /* 0x0003e2000c10110e */
[----:B------:R-:W-:Y:S02]  /*e560*/  ISETP.LT.OR P3, PT, R41, 0x69, !P1 ;  /* 0x000000692900780c */ /* 0x000fe40004f61670 */
[----:B------:R-:W-:Y:S01]  /*e570*/  F2FP.SATFINITE.E5M2.F32.PACK_AB_MERGE_C R13, RZ, R4, RZ ;  /* 0x00000004ff0d723e */ /* 0x000fe200048060ff */
[----:B------:R1:W-:Y:S01]  /*e580*/  @!P6 STG.E.U8 desc[UR14][R30.64+0x61], R5 ;  /* 0x000061051e00e986 */ /* 0x0003e2000c10110e */
[----:B0-----:R-:W-:-:S03]  /*e590*/  F2FP.SATFINITE.E5M2.F32.PACK_AB_MERGE_C R9, RZ, R3, RZ ;  /* 0x00000003ff09723e */ /* 0x001fc600048060ff */
[----:B------:R-:W-:Y:S01]  /*e5a0*/  @!P5 STG.E.U8 desc[UR14][R30.64+0x60], R13 ;  /* 0x0000600d1e00d986 */ /* 0x000fe2000c10110e */
[----:B-1----:R-:W-:-:S03]  /*e5b0*/  F2FP.SATFINITE.E5M2.F32.PACK_AB_MERGE_C R7, RZ, R2, RZ ;  /* 0x00000002ff07723e */ /* 0x002fc600048060ff */
[----:B------:R-:W-:Y:S01]  /*e5c0*/  @!P2 STG.E.U8 desc[UR14][R28.64+0x69], R9 ;  /* 0x000069091c00a986 */ /* 0x000fe2000c10110e */
[C---:B------:R-:W-:Y:S02]  /*e5d0*/  ISETP.LT.OR P5, PT, R41.reuse, 0x69, !P0 ;  /* 0x000000692900780c */ /* 0x040fe400047a1670 */
[C---:B------:R-:W-:Y:S01]  /*e5e0*/  ISETP.LT.OR P6, PT, R41.reuse, 0x6a, !P0 ;  /* 0x0000006a2900780c */ /* 0x040fe200047c1670 */
[----:B------:R0:W-:Y:S01]  /*e5f0*/  @!P3 STG.E.U8 desc[UR14][R28.64+0x68], R7 ;  /* 0x000068071c00b986 */ /* 0x0001e2000c10110e */
[----:B------:R-:W-:Y:S01]  /*e600*/  ISETP.LT.OR P2, PT, R41, 0x72, !P1 ;  /* 0x000000722900780c */ /* 0x000fe20004f41670 */
[----:B------:R-:W-:Y:S01]  /*e610*/  FMUL R2, R219, UR20 ;  /* 0x00000014db027c20 */ /* 0x000fe20008400000 */
[----:B------:R-:W-:Y:S02]  /*e620*/  ISETP.LT.OR P3, PT, R41, 0x71, !P1 ;  /* 0x000000712900780c */ /* 0x000fe40004f61670 */
[----:B------:R-:W-:Y:S02]  /*e630*/  F2FP.SATFINITE.E5M2.F32.PACK_AB_MERGE_C R11, RZ, R0, RZ ;  /* 0x00000000ff0b723e */ /* 0x000fe400048060ff */
[----:B------:R-:W-:-:S03]  /*e640*/  F2FP.SATFINITE.E5M2.F32.PACK_AB_MERGE_C R5, RZ, R2, RZ ;  /* 0x00000002ff05723e */ /* 0x000fc600048060ff */
[----:B------:R-:W-:Y:S01]  /*e650*/  @!P5 STG.E.U8 desc[UR14][R30.64+0x68], R11 ;  /* 0x0000680b1e00d986 */ /* 0x000fe2000c10110e */
[----:B------:R-:W-:-:S03]  /*e660*/  ISETP.LT.OR P5, PT, R41, 0x71, !P0 ;  /* 0x000000712900780c */ /* 0x000fc600047a1670 */
[----:B------:R-:W-:Y:S01]  /*e670*/  @!P6 STG.E.U8 desc[UR14][R30.64+0x69], R5 ;  /* 0x000069051e00e986 */ /* 0x000fe2000c10110e */
[----:B------:R-:W-:Y:S01]  /*e680*/  ISETP.LT.OR P6, PT, R41, 0x72, !P0 ;  /* 0x000000722900780c */ /* 0x000fe200047c1670 */
[----:B------:R-:W-:-:S05]  /*e690*/  FMUL R0, R221, UR20 ;  /* 0x00000014dd007c20 */ /* 0x000fca0008400000 */
[----:B0-----:R-:W-:-:S05]  /*e6a0*/  F2FP.SATFINITE.E5M2.F32.PACK_AB_MERGE_C R7, RZ, R0, RZ ;  /* 0x00000000ff07723e */ /* 0x001fca00048060ff */
[----:B------:R0:W-:Y:S01]  /*e6b0*/  @!P3 STG.E.U8 desc[UR14][R28.64+0x70], R7 ;  /* 0x000070071c00b986 */ /* 0x0001e2000c10110e */
[C---:B------:R-:W-:Y:S02]  /*e6c0*/  ISETP.LT.OR P3, PT, R41.reuse, 0x79, !P0 ;  /* 0x000000792900780c */ /* 0x040fe40004761670 */
[----:B------:R-:W-:Y:S01]  /*e6d0*/  ISETP.LT.OR P0, PT, R41, 0x7a, !P0 ;  /* 0x0000007a2900780c */ /* 0x000fe20004701670 */
[----:B--2---:R-:W-:-:S05]  /*e6e0*/  FMUL R3, R220, UR20 ;  /* 0x00000014dc037c20 */ /* 0x004fca0008400000 */
[----:B------:R-:W-:-:S05]  /*e6f0*/  F2FP.SATFINITE.E5M2.F32.PACK_AB_MERGE_C R9, RZ, R3, RZ ;  /* 0x00000003ff09723e */ /* 0x000fca00048060ff */
[----:B------:R1:W-:Y:S01]  /*e700*/  @!P2 STG.E.U8 desc[UR14][R28.64+0x71], R9 ;  /* 0x000071091c00a986 */ /* 0x0003e2000c10110e */
[C---:B------:R-:W-:Y:S02]  /*e710*/  ISETP.LT.OR P2, PT, R41.reuse, 0x79, !P1 ;  /* 0x000000792900780c */ /* 0x040fe40004f41670 */
[----:B------:R-:W-:Y:S01]  /*e720*/  ISETP.LT.OR P1, PT, R41, 0x7a, !P1 ;  /* 0x0000007a2900780c */ /* 0x000fe20004f21670 */
[----:B------:R-:W-:-:S05]  /*e730*/  FMUL R0, R222, UR20 ;  /* 0x00000014de007c20 */ /* 0x000fca0008400000 */
[----:B------:R-:W-:-:S05]  /*e740*/  F2FP.SATFINITE.E5M2.F32.PACK_AB_MERGE_C R13, RZ, R0, RZ ;  /* 0x00000000ff0d723e */ /* 0x000fca00048060ff */
[----:B------:R2:W-:Y:S01]  /*e750*/  @!P5 STG.E.U8 desc[UR14][R30.64+0x70], R13 ;  /* 0x0000700d1e00d986 */ /* 0x0005e2000c10110e */
[----:B------:R-:W-:Y:S01]  /*e760*/  FMUL R0, R223, UR20 ;  /* 0x00000014df007c20 */ /* 0x000fe20008400000 */
[----:B---3--:R-:W-:Y:S01]  /*e770*/  FMUL R2, R225, UR20 ;  /* 0x00000014e1027c20 */ /* 0x008fe20008400000 */
[----:B----4-:R-:W-:-:S03]  /*e780*/  FMUL R3, R224, UR20 ;  /* 0x00000014e0037c20 */ /* 0x010fc60008400000 */
[----:B0-----:R-:W-:Y:S01]  /*e790*/  F2FP.SATFINITE.E5M2.F32.PACK_AB_MERGE_C R7, RZ, R0, RZ ;  /* 0x00000000ff07723e */ /* 0x001fe200048060ff */
[----:B------:R-:W-:Y:S01]  /*e7a0*/  FMUL R4, R226, UR20 ;  /* 0x00000014e2047c20 */ /* 0x000fe20008400000 */
[----:B------:R-:W-:Y:S01]  /*e7b0*/  FMUL R5, R227, UR20 ;  /* 0x00000014e3057c20 */ /* 0x000fe20008400000 */
[----:B-1----:R-:W-:Y:S02]  /*e7c0*/  F2FP.SATFINITE.E5M2.F32.PACK_AB_MERGE_C R9, RZ, R2, RZ ;  /* 0x00000002ff09723e */ /* 0x002fe400048060ff */
[----:B------:R-:W-:Y:S02]  /*e7d0*/  F2FP.SATFINITE.E5M2.F32.PACK_AB_MERGE_C R3, RZ, R3, RZ ;  /* 0x00000003ff03723e */ /* 0x000fe400048060ff */
[----:B------:R-:W-:Y:S02]  /*e7e0*/  F2FP.SATFINITE.E5M2.F32.PACK_AB_MERGE_C R11, RZ, R4, RZ ;  /* 0x00000004ff0b723e */ /* 0x000fe400048060ff */
[----:B------:R-:W-:Y:S01]  /*e7f0*/  F2FP.SATFINITE.E5M2.F32.PACK_AB_MERGE_C R5, RZ, R5, RZ ;  /* 0x00000005ff05723e */ /* 0x000fe200048060ff */
[----:B------:R2:W-:Y:S04]  /*e800*/  @!P6 STG.E.U8 desc[UR14][R30.64+0x71], R7 ;  /* 0x000071071e00e986 */ /* 0x0005e8000c10110e */
[----:B------:R2:W-:Y:S04]  /*e810*/  @!P2 STG.E.U8 desc[UR14][R28.64+0x78], R9 ;  /* 0x000078091c00a986 */ /* 0x0005e8000c10110e */
[----:B------:R2:W-:Y:S04]  /*e820*/  @!P1 STG.E.U8 desc[UR14][R28.64+0x79], R3 ;  /* 0x000079031c009986 */ /* 0x0005e8000c10110e */
[----:B------:R2:W-:Y:S04]  /*e830*/  @!P3 STG.E.U8 desc[UR14][R30.64+0x78], R11 ;  /* 0x0000780b1e00b986 */ /* 0x0005e8000c10110e */
[----:B------:R2:W-:Y:S02]  /*e840*/  @!P0 STG.E.U8 desc[UR14][R30.64+0x79], R5 ;  /* 0x000079051e008986 */ /* 0x0005e4000c10110e */
.L_x_296:
[----:B------:R-:W-:Y:S05]  /*e850*/  BSYNC B0 ;  /* 0x0000000000007941 */ /* 0x000fea0003800000 */
.L_x_38:
[----:B0-2---:R-:W2:Y:S04]  /*e860*/  LDL.LU R3, [R1+0x80] ;  /* 0x0000800001037983 */ /* 0x005ea80000300800 */
[----:B-----5:R-:W2:Y:S01]  /*e870*/  LDL.LU R2, [R1+0x84] ;  /* 0x0000840001027983 */ /* 0x020ea20000300800 */
[----:B------:R-:W-:Y:S01]  /*e880*/  ULDC UR6, c[0x0][0xc] ;  /* 0x0000030000067ab9 */ /* 0x000fe20000000800 */
[----:B------:R-:W-:Y:S01]  /*e890*/  ULDC UR7, c[0x0][0x10] ;  /* 0x0000040000077ab9 */ /* 0x000fe20000000800 */
[----:B------:R-:W2:Y:S01]  /*e8a0*/  LDC R5, c[0x0][0x14] ;  /* 0x00000500ff057b82 */ /* 0x000ea20000000800 */
[----:B------:R-:W-:Y:S01]  /*e8b0*/  UIMAD.WIDE.U32 UR6, UR6, UR7, URZ ;  /* 0x00000007060672a5 */ /* 0x000fe2000f8e003f */
[----:B------:R-:W-:Y:S01]  /*e8c0*/  PRMT R0, RZ, 0x7610, R0 ;  /* 0x00007610ff007816 */ /* 0x000fe20000000000 */
[----:B------:R-:W-:-:S04]  /*e8d0*/  UMOV UR22, 0xffffffff ;  /* 0xffffffff00167882 */ /* 0x000fc80000000000 */
[----:B--2---:R-:W-:-:S04]  /*e8e0*/  IMAD.WIDE.U32 R2, R5, UR6, R2 ;  /* 0x0000000605027c25 */ /* 0x004fc8000f8e0002 */
[----:B------:R-:W-:Y:S01]  /*e8f0*/  IMAD R5, R5, UR7, RZ ;  /* 0x0000000705057c24 */ /* 0x000fe2000f8e02ff */
[----:B------:R-:W-:Y:S01]  /*e900*/  ULDC.64 UR6, c[0x0][0x650] ;  /* 0x0001940000067ab9 */ /* 0x000fe20000000a00 */
[----:B------:R-:W-:Y:S01]  /*e910*/  IMAD.MOV.U32 R19, RZ, RZ, R2 ;  /* 0x000000ffff137224 */ /* 0x000fe200078e0002 */
[----:B------:R-:W-:Y:S01]  /*e920*/  ISETP.GE.U32.AND P0, PT, R2, UR6, PT ;  /* 0x0000000602007c0c */ /* 0x000fe2000bf06070 */
[----:B------:R-:W-:Y:S02]  /*e930*/  IMAD.IADD R22, R3, 0x1, R5 ;  /* 0x0000000103167824 */ /* 0x000fe400078e0205 */
[----:B------:R-:W-:-:S03]  /*e940*/  IMAD.MOV.U32 R2, RZ, RZ, -0x1 ;  /* 0xffffffffff027424 */ /* 0x000fc600078e00ff */
[----:B------:R0:W-:Y:S01]  /*e950*/  STL [R1+0x80], R22 ;  /* 0x0000801601007387 */ /* 0x0001e20000100800 */
[----:B------:R-:W-:-:S03]  /*e960*/  ISETP.GE.U32.AND.EX P0, PT, R22, UR7, PT, P0 ;  /* 0x0000000716007c0c */ /* 0x000fc6000bf06100 */
[----:B------:R0:W-:Y:S04]  /*e970*/  STL [R1+0x84], R19 ;  /* 0x0000841301007387 */ /* 0x0001e80000100800 */
[----:B------:R0:W-:Y:S06]  /*e980*/  STL [R1+0x88], R2 ;  /* 0x0000880201007387 */ /* 0x0001ec0000100800 */
[----:B------:R-:W-:Y:S05]  /*e990*/  @P0 BRA `(.L_x_297) ;  /* 0x00000004006c0947 */ /* 0x000fea0003800000 */
[----:B------:R-:W2:Y:S01]  /*e9a0*/  S2R R14, SR_CTAID.X ;  /* 0x00000000000e7919 */ /* 0x000ea20000002500 */
[----:B------:R-:W5:Y:S01]  /*e9b0*/  LDC.64 R8, c[0x0][0x628] ;  /* 0x00018a00ff087b82 */ /* 0x000f620000000a00 */
[----:B------:R-:W-:Y:S01]  /*e9c0*/  ULDC UR6, c[0x0][0x150] ;  /* 0x0000540000067ab9 */ /* 0x000fe20000000800 */
[----:B------:R-:W-:Y:S01]  /*e9d0*/  IMAD.MOV.U32 R6, RZ, RZ, R19 ;  /* 0x000000ffff067224 */ /* 0x000fe200078e0013 */
[----:B------:R-:W0:Y:S01]  /*e9e0*/  S2R R16, SR_CTAID.Y ;  /* 0x0000000000107919 */ /* 0x000e220000002600 */
[----:B------:R-:W-:-:S04]  /*e9f0*/  IMAD.MOV.U32 R7, RZ, RZ, R22 ;  /* 0x000000ffff077224 */ /* 0x000fc800078e0016 */
[----:B------:R-:W0:Y:S08]  /*ea00*/  LDC R17, c[0x0][0x144] ;  /* 0x00005100ff117b82 */ /* 0x000e300000000800 */
[----:B------:R-:W0:Y:S08]  /*ea10*/  LDC R10, c[0x0][0x630] ;  /* 0x00018c00ff0a7b82 */ /* 0x000e300000000800 */
[----:B------:R-:W0:Y:S01]  /*ea20*/  LDC.64 R12, c[0x0][0x620] ;  /* 0x00018800ff0c7b82 */ /* 0x000e220000000a00 */
[----:B-----5:R-:W-:-:S04]  /*ea30*/  ISETP.NE.U32.AND P0, PT, R8, RZ, PT ;  /* 0x000000ff0800720c */ /* 0x020fc80003f05070 */
[----:B------:R-:W-:Y:S02]  /*ea40*/  ISETP.NE.AND.EX P0, PT, R9, RZ, PT, P0 ;  /* 0x000000ff0900720c */ /* 0x000fe40003f05300 */
[----:B--2---:R-:W-:-:S05]  /*ea50*/  I2FP.F32.U32 R0, R14 ;  /* 0x0000000e00007245 */ /* 0x004fca0000201000 */
[----:B------:R-:W-:-:S04]  /*ea60*/  FMUL R0, R0, UR6 ;  /* 0x0000000600007c20 */ /* 0x000fc80008400000 */
[----:B------:R2:W0:Y:S02]  /*ea70*/  F2I.U32.TRUNC.NTZ R15, R0 ;  /* 0x00000000000f7305 */ /* 0x000424000020f000 */
[----:B------:R-:W-:Y:S05]  /*ea80*/  @!P0 BRA `(.L_x_298) ;  /* 0x0000000000288947 */ /* 0x000fea0003800000 */
[----:B--2---:R-:W2:Y:S02]  /*ea90*/  LDC R0, c[0x0][0x634] ;  /* 0x00018d00ff007b82 */ /* 0x004ea40000000800 */
[----:B--2---:R-:W-:-:S05]  /*eaa0*/  IADD3 R7, P0, R19, R0, RZ ;  /* 0x0000000013077210 */ /* 0x004fca0007f1e0ff */
[----:B------:R-:W-:-:S04]  /*eab0*/  IMAD.X R11, RZ, RZ, R22, P0 ;  /* 0x000000ffff0b7224 */ /* 0x000fc800000e0616 */
[----:B0-----:R-:W-:-:S04]  /*eac0*/  IMAD.WIDE.U32 R2, R11, R8, RZ ;  /* 0x000000080b027225 */ /* 0x001fc800078e00ff */
[----:B------:R-:W-:-:S04]  /*ead0*/  IMAD.WIDE.U32 R4, P0, R7, R9, R2 ;  /* 0x0000000907047225 */ /* 0x000fc80007800002 */
[----:B------:R-:W-:-:S04]  /*eae0*/  IMAD.WIDE.U32 R2, R7, R8, RZ ;  /* 0x0000000807027225 */ /* 0x000fc800078e00ff */
[----:B------:R-:W-:Y:S01]  /*eaf0*/  IMAD.X R7, RZ, RZ, RZ, P0 ;  /* 0x000000ffff077224 */ /* 0x000fe200000e06ff */
[----:B------:R-:W-:Y:S01]  /*eb00*/  IADD3 RZ, P0, R3, R4, RZ ;  /* 0x0000000403ff7210 */ /* 0x000fe20007f1e0ff */
[----:B------:R-:W-:-:S04]  /*eb10*/  IMAD.MOV.U32 R6, RZ, RZ, R5 ;  /* 0x000000ffff067224 */ /* 0x000fc800078e0005 */
[----:B------:R-:W-:-:S08]  /*eb20*/  IMAD.WIDE.U32.X R6, R11, R9, R6, P0 ;  /* 0x000000090b067225 */ /* 0x000fd000000e0406 */
.L_x_298:
[-CC-:B0-----:R-:W-:Y:S01]  /*eb30*/  SHF.R.U64 R24, R6, R10.reuse, R7.reuse ;  /* 0x0000000a06187219 */ /* 0x181fe20000001207 */
[----:B------:R-:W0:Y:S01]  /*eb40*/  LDC.64 R20, c[0x0][0x640] ;  /* 0x00019000ff147b82 */ /* 0x000e220000000a00 */
[----:B--2---:R-:W-:Y:S01]  /*eb50*/  SHF.R.U32.HI R0, RZ, R10, R7 ;  /* 0x0000000aff007219 */ /* 0x004fe20000011607 */
[----:B------:R-:W-:Y:S01]  /*eb60*/  IMAD.MOV.U32 R2, RZ, RZ, R19 ;  /* 0x000000ffff027224 */ /* 0x000fe200078e0013 */
[----:B------:R-:W-:Y:S01]  /*eb70*/  IADD3 R5, P0, RZ, -R24, RZ ;  /* 0x80000018ff057210 */ /* 0x000fe20007f1e0ff */
[----:B------:R-:W-:Y:S01]  /*eb80*/  IMAD.MOV R15, RZ, RZ, -R15 ;  /* 0x000000ffff0f7224 */ /* 0x000fe200078e0a0f */
[----:B------:R-:W-:Y:S01]  /*eb90*/  ULDC UR6, c[0x0][0x154] ;  /* 0x0000550000067ab9 */ /* 0x000fe20000000800 */
[----:B------:R-:W-:Y:S02]  /*eba0*/  IMAD.MOV.U32 R7, RZ, RZ, 0x1 ;  /* 0x00000001ff077424 */ /* 0x000fe400078e00ff */
[----:B------:R-:W2:Y:S01]  /*ebb0*/  LDC R4, c[0x0][0x618] ;  /* 0x00018600ff047b82 */ /* 0x000ea20000000800 */
[----:B------:R-:W-:-:S02]  /*ebc0*/  IMAD.X R3, RZ, RZ, ~R0, P0 ;  /* 0x000000ffff037224 */ /* 0x000fc400000e0e00 */
[----:B------:R-:W-:Y:S02]  /*ebd0*/  IMAD R15, R17, R15, R14 ;  /* 0x0000000f110f7224 */ /* 0x000fe400078e020e */
[-C--:B------:R-:W-:Y:S02]  /*ebe0*/  IMAD R0, R3, R12.reuse, RZ ;  /* 0x0000000c03007224 */ /* 0x080fe400078e02ff */
[----:B------:R-:W-:Y:S01]  /*ebf0*/  IMAD.MOV.U32 R3, RZ, RZ, R22 ;  /* 0x000000ffff037224 */ /* 0x000fe200078e0016 */
[----:B------:R-:W5:Y:S01]  /*ec00*/  LDC R6, c[0x0][0x608] ;  /* 0x00018200ff067b82 */ /* 0x000f620000000800 */
[----:B------:R-:W-:-:S04]  /*ec10*/  IMAD.WIDE.U32 R2, R5, R12, R2 ;  /* 0x0000000c05027225 */ /* 0x000fc800078e0002 */
[----:B------:R-:W-:-:S03]  /*ec20*/  IMAD R5, R5, R13, R0 ;  /* 0x0000000d05057224 */ /* 0x000fc600078e0200 */
[----:B------:R-:W1:Y:S01]  /*ec30*/  LDC R18, c[0x0][0x658] ;  /* 0x00019600ff127b82 */ /* 0x000e620000000800 */
[----:B------:R-:W-:Y:S01]  /*ec40*/  I2FP.F32.U32 R0, R16 ;  /* 0x0000001000007245 */ /* 0x000fe20000201000 */
[----:B------:R-:W-:Y:S01]  /*ec50*/  IMAD.IADD R3, R3, 0x1, R5 ;  /* 0x0000000103037824 */ /* 0x000fe200078e0205 */
[----:B0-----:R-:W-:Y:S01]  /*ec60*/  ISETP.NE.U32.AND P0, PT, R20, RZ, PT ;  /* 0x000000ff1400720c */ /* 0x001fe20003f05070 */
[----:B------:R-:W-:Y:S02]  /*ec70*/  IMAD.MOV.U32 R5, RZ, RZ, -0x1 ;  /* 0xffffffffff057424 */ /* 0x000fe400078e00ff */
[----:B------:R-:W-:Y:S02]  /*ec80*/  FMUL R0, R0, UR6 ;  /* 0x0000000600007c20 */ /* 0x000fe40008400000 */
[----:B------:R-:W0:Y:S01]  /*ec90*/  LDC R13, c[0x0][0x148] ;  /* 0x00005200ff0d7b82 */ /* 0x000e220000000800 */
[----:B--2---:R-:W-:Y:S01]  /*eca0*/  SHF.R.U64 R10, R2, R4, R3 ;  /* 0x00000004020a7219 */ /* 0x004fe20000001203 */
[----:B------:R2:W0:Y:S01]  /*ecb0*/  F2I.U32.TRUNC.NTZ R12, R0 ;  /* 0x00000000000c7305 */ /* 0x000422000020f000 */
[----:B------:R-:W-:-:S02]  /*ecc0*/  ISETP.NE.AND.EX P0, PT, R21, RZ, PT, P0 ;  /* 0x000000ff1500720c */ /* 0x000fc40003f05300 */
[----:B------:R-:W-:-:S03]  /*ecd0*/  SHF.R.U32.HI R3, RZ, R4, R3 ;  /* 0x00000004ff037219 */ /* 0x000fc60000011603 */
[----:B------:R-:W0:Y:S01]  /*ece0*/  LDC R14, c[0x0][0x600] ;  /* 0x00018000ff0e7b82 */ /* 0x000e220000000800 */
[-CC-:B-----5:R-:W-:Y:S02]  /*ecf0*/  SHF.R.U64 R8, R10, R6.reuse, R3.reuse ;  /* 0x000000060a087219 */ /* 0x1a0fe40000001203 */
[----:B------:R-:W-:-:S05]  /*ed00*/  SHF.R.U32.HI R3, RZ, R6, R3 ;  /* 0x00000006ff037219 */ /* 0x000fca0000011603 */
[----:B------:R-:W0:Y:S01]  /*ed10*/  LDC R19, c[0x0][0x648] ;  /* 0x00019200ff137b82 */ /* 0x000e220000000800 */
[-CC-:B-1----:R-:W-:Y:S02]  /*ed20*/  SHF.R.U64 R11, R8, R18.reuse, R3.reuse ;  /* 0x00000012080b7219 */ /* 0x182fe40000001203 */
[-C--:B------:R-:W-:Y:S02]  /*ed30*/  SHF.L.U32 R5, R5, R18.reuse, RZ ;  /* 0x0000001205057219 */ /* 0x080fe400000006ff */
[-C--:B------:R-:W-:Y:S01]  /*ed40*/  SHF.R.U32.HI R3, RZ, R18.reuse, R3 ;  /* 0x00000012ff037219 */ /* 0x080fe20000011603 */
[----:B------:R-:W-:Y:S01]  /*ed50*/  IMAD.MOV.U32 R2, RZ, RZ, R11 ;  /* 0x000000ffff027224 */ /* 0x000fe200078e000b */
[----:B------:R-:W-:Y:S01]  /*ed60*/  SHF.L.U32 R40, R7, R18, RZ ;  /* 0x0000001207287219 */ /* 0x000fe200000006ff */
[----:B------:R-:W1:Y:S01]  /*ed70*/  LDC R22, c[0x0][0x638] ;  /* 0x00018e00ff167b82 */ /* 0x000e620000000800 */
[----:B------:R-:W-:-:S07]  /*ed80*/  LOP3.LUT R17, RZ, R5, RZ, 0x33, !PT ;  /* 0x00000005ff117212 */ /* 0x000fce00078e33ff */
[----:B------:R-:W0:Y:S01]  /*ed90*/  LDC R23, c[0x0][0x610] ;  /* 0x00018400ff177b82 */ /* 0x000e220000000800 */
[----:B--2---:R-:W-:Y:S05]  /*eda0*/  @!P0 BRA `(.L_x_299) ;  /* 0x0000000000288947 */ /* 0x004fea0003800000 */
[----:B------:R-:W2:Y:S02]  /*edb0*/  LDC R0, c[0x0][0x64c] ;  /* 0x00019300ff007b82 */ /* 0x000ea40000000800 */
[----:B--2---:R-:W-:-:S05]  /*edc0*/  IADD3 R7, P0, R11, R0, RZ ;  /* 0x000000000b077210 */ /* 0x004fca0007f1e0ff */
        /* <DEDUP_REMOVED lines=8> */
.L_x_299:
[----:B0-----:R-:W-:Y:S01]  /*ee50*/  SHF.R.U64 R0, R2, R19, R3 ;  /* 0x0000001302007219 */ /* 0x001fe20000001203 */
[----:B------:R-:W-:Y:S01]  /*ee60*/  VIADD R3, R14, 0xffffffff ;  /* 0xffffffff0e037836 */ /* 0x000fe20000000000 */
[----:B------:R-:W-:Y:S01]  /*ee70*/  LOP3.LUT R5, R8, R17, RZ, 0xc0, !PT ;  /* 0x0000001108057212 */ /* 0x000fe200078ec0ff */
[----:B------:R-:W-:Y:S01]  /*ee80*/  IMAD.MOV R12, RZ, RZ, -R12 ;  /* 0x000000ffff0c7224 */ /* 0x000fe200078e0a0c */
[----:B------:R-:W-:Y:S01]  /*ee90*/  R2UR UR22, R24 ;  /* 0x00000000181672ca */ /* 0x000fe200000e0000 */
[----:B------:R-:W-:Y:S01]  /*eea0*/  IMAD.MOV R2, RZ, RZ, -R0 ;  /* 0x000000ffff027224 */ /* 0x000fe200078e0a00 */
[----:B------:R-:W-:Y:S01]  /*eeb0*/  LOP3.LUT R3, R10, R3, RZ, 0xc0, !PT ;  /* 0x000000030a037212 */ /* 0x000fe200078ec0ff */
[----:B------:R-:W-:Y:S02]  /*eec0*/  IMAD R40, R40, R0, R5 ;  /* 0x0000000028287224 */ /* 0x000fe400078e0205 */
[----:B------:R-:W-:Y:S02]  /*eed0*/  @P4 IMAD R15, R13, R12, R16 ;  /* 0x0000000c0d0f4224 */ /* 0x000fe400078e0210 */
[----:B-1----:R-:W-:-:S02]  /*eee0*/  IMAD R0, R2, R22, R11 ;  /* 0x0000001602007224 */ /* 0x002fc400078e020b */
[----:B------:R-:W-:Y:S02]  /*eef0*/  IMAD R40, R40, R23, R15 ;  /* 0x0000001728287224 */ /* 0x000fe400078e020f */
[----:B------:R-:W-:Y:S02]  /*ef00*/  IMAD R3, R0, R14, R3 ;  /* 0x0000000e00037224 */ /* 0x000fe400078e0203 */
[----:B------:R-:W-:-:S03]  /*ef10*/  IMAD.MOV.U32 R0, RZ, RZ, 0x1 ;  /* 0x00000001ff007424 */ /* 0x000fc600078e00ff */
[----:B------:R-:W-:Y:S02]  /*ef20*/  SEL R2, R3, R40, !P4 ;  /* 0x0000002803027207 */ /* 0x000fe40006000000 */
[----:B------:R-:W-:-:S03]  /*ef30*/  SEL R40, R40, R3, !P4 ;  /* 0x0000000328287207 */ /* 0x000fc60006000000 */
[----:B------:R2:W-:Y:S04]  /*ef40*/  STL [R1+0x88], R2 ;  /* 0x0000880201007387 */ /* 0x0005e80000100800 */
.L_x_297:
[----:B------:R0:W-:Y:S01]  /*ef50*/  STL [R1+0x8c], R40 ;  /* 0x00008c2801007387 */ /* 0x0001e20000100800 */
[----:B------:R-:W-:-:S13]  /*ef60*/  LOP3.LUT P0, RZ, R0, 0xff, RZ, 0xc0, !PT ;  /* 0x000000ff00ff7812 */ /* 0x000fda000780c0ff */
[----:B0-----:R-:W-:Y:S05]  /*ef70*/  @P0 BRA `(.L_x_300) ;  /* 0xffffff2400100947 */ /* 0x001fea000383ffff */
[----:B------:R-:W-:Y:S05]  /*ef80*/  EXIT ;  /* 0x000000000000794d */ /* 0x000fea0003800000 */
.L_x_8:
[----:B------:R-:W2:Y:S01]  /*ef90*/  LDL R22, [R1+0x84] ;  /* 0x0000840001167983 */ /* 0x000ea20000100800 */
[----:B------:R-:W-:-:S03]  /*efa0*/  ULDC.64 UR4, c[0x0][0x650] ;  /* 0x0001940000047ab9 */ /* 0x000fc60000000a00 */
[----:B0-----:R-:W3:Y:S01]  /*efb0*/  LDL R23, [R1+0x80] ;  /* 0x0000800001177983 */ /* 0x001ee20000100800 */
[----:B------:R-:W-:Y:S01]  /*efc0*/  PRMT R4, RZ, 0x7610, R4 ;  /* 0x00007610ff047816 */ /* 0x000fe20000000004 */
[----:B------:R-:W-:Y:S02]  /*efd0*/  IMAD.MOV.U32 R5, RZ, RZ, -0x1 ;  /* 0xffffffffff057424 */ /* 0x000fe400078e00ff */
[----:B------:R-:W-:Y:S02]  /*efe0*/  IMAD.MOV.U32 R7, RZ, RZ, -0x1 ;  /* 0xffffffffff077424 */ /* 0x000fe400078e00ff */
[----:B------:R-:W-:Y:S01]  /*eff0*/  IMAD.MOV.U32 R6, RZ, RZ, -0x1 ;  /* 0xffffffffff067424 */ /* 0x000fe200078e00ff */
[----:B--2---:R-:W-:-:S04]  /*f000*/  ISETP.GE.U32.AND P0, PT, R22, UR4, PT ;  /* 0x0000000416007c0c */ /* 0x004fc8000bf06070 */
[----:B---3--:R-:W-:-:S13]  /*f010*/  ISETP.GE.U32.AND.EX P0, PT, R23, UR5, PT, P0 ;  /* 0x0000000517007c0c */ /* 0x008fda000bf06100 */
[----:B------:R-:W-:Y:S05]  /*f020*/  @P0 BRA `(.L_x_301) ;  /* 0x00000004002c0947 */ /* 0x000fea0003800000 */
[----:B------:R-:W0:Y:S01]  /*f030*/  LDC.64 R14, c[0x0][0x628] ;  /* 0x00018a00ff0e7b82 */ /* 0x000e220000000a00 */
[----:B------:R-:W-:Y:S02]  /*f040*/  IMAD.MOV.U32 R8, RZ, RZ, R22 ;  /* 0x000000ffff087224 */ /* 0x000fe400078e0016 */
[----:B------:R-:W-:-:S05]  /*f050*/  IMAD.MOV.U32 R9, RZ, RZ, R23 ;  /* 0x000000ffff097224 */ /* 0x000fca00078e0017 */
[----:B------:R-:W1:Y:S08]  /*f060*/  LDC R10, c[0x0][0x630] ;  /* 0x00018c00ff0a7b82 */ /* 0x000e700000000800 */
[----:B------:R-:W2:Y:S01]  /*f070*/  LDC.64 R16, c[0x0][0x620] ;  /* 0x00018800ff107b82 */ /* 0x000ea20000000a00 */
[----:B0-----:R-:W-:-:S04]  /*f080*/  ISETP.NE.U32.AND P0, PT, R14, RZ, PT ;  /* 0x000000ff0e00720c */ /* 0x001fc80003f05070 */
[----:B------:R-:W-:-:S13]  /*f090*/  ISETP.NE.AND.EX P0, PT, R15, RZ, PT, P0 ;  /* 0x000000ff0f00720c */ /* 0x000fda0003f05300 */
[----:B-12---:R-:W-:Y:S05]  /*f0a0*/  @!P0 BRA `(.L_x_302) ;  /* 0x0000000000288947 */ /* 0x006fea0003800000 */
[----:B------:R-:W0:Y:S02]  /*f0b0*/  LDC R4, c[0x0][0x634] ;  /* 0x00018d00ff047b82 */ /* 0x000e240000000800 */
[----:B0-----:R-:W-:-:S05]  /*f0c0*/  IADD3 R9, P0, R22, R4, RZ ;  /* 0x0000000416097210 */ /* 0x001fca0007f1e0ff */
        /* <DEDUP_REMOVED lines=8> */
.L_x_302:
[----:B------:R-:W0:Y:S01]  /*f150*/  LDC.64 R20, c[0x0][0x640] ;  /* 0x00019000ff147b82 */ /* 0x000e220000000a00 */
[-CC-:B------:R-:W-:Y:S02]  /*f160*/  SHF.R.U64 R14, R8, R10.reuse, R9.reuse ;  /* 0x0000000a080e7219 */ /* 0x180fe40000001209 */
[----:B------:R-:W-:Y:S02]  /*f170*/  SHF.R.U32.HI R4, RZ, R10, R9 ;  /* 0x0000000aff047219 */ /* 0x000fe40000011609 */
[----:B------:R-:W-:-:S03]  /*f180*/  IADD3 R7, P0, RZ, -R14, RZ ;  /* 0x8000000eff077210 */ /* 0x000fc60007f1e0ff */
[----:B------:R-:W1:Y:S02]  /*f190*/  LDC R8, c[0x0][0x618] ;  /* 0x00018600ff087b82 */ /* 0x000e640000000800 */
[----:B------:R-:W-:Y:S02]  /*f1a0*/  IMAD.X R5, RZ, RZ, ~R4, P0 ;  /* 0x000000ffff057224 */ /* 0x000fe400000e0e04 */
[----:B------:R-:W-:Y:S02]  /*f1b0*/  IMAD.MOV.U32 R4, RZ, RZ, R22 ;  /* 0x000000ffff047224 */ /* 0x000fe400078e0016 */
[-C--:B------:R-:W-:Y:S02]  /*f1c0*/  IMAD R6, R5, R16.reuse, RZ ;  /* 0x0000001005067224 */ /* 0x080fe400078e02ff */
[----:B------:R-:W2:Y:S01]  /*f1d0*/  LDC R18, c[0x0][0x608] ;  /* 0x00018200ff127b82 */ /* 0x000ea20000000800 */
[----:B------:R-:W-:Y:S02]  /*f1e0*/  IMAD.MOV.U32 R5, RZ, RZ, R23 ;  /* 0x000000ffff057224 */ /* 0x000fe400078e0017 */
[----:B------:R-:W-:-:S05]  /*f1f0*/  IMAD.WIDE.U32 R4, R7, R16, R4 ;  /* 0x0000001007047225 */ /* 0x000fca00078e0004 */
[----:B------:R-:W3:Y:S01]  /*f200*/  LDC R19, c[0x0][0x658] ;  /* 0x00019600ff137b82 */ /* 0x000ee20000000800 */
[----:B------:R-:W-:Y:S01]  /*f210*/  IMAD R7, R7, R17, R6 ;  /* 0x0000001107077224 */ /* 0x000fe200078e0206 */
[----:B0-----:R-:W-:Y:S01]  /*f220*/  ISETP.NE.U32.AND P0, PT, R20, RZ, PT ;  /* 0x000000ff1400720c */ /* 0x001fe20003f05070 */
[----:B------:R-:W-:Y:S02]  /*f230*/  IMAD.MOV.U32 R6, RZ, RZ, -0x1 ;  /* 0xffffffffff067424 */ /* 0x000fe400078e00ff */
[----:B------:R-:W-:Y:S01]  /*f240*/  IMAD.IADD R5, R5, 0x1, R7 ;  /* 0x0000000105057824 */ /* 0x000fe200078e0207 */
[----:B------:R-:W-:Y:S02]  /*f250*/  ISETP.NE.AND.EX P0, PT, R21, RZ, PT, P0 ;  /* 0x000000ff1500720c */ /* 0x000fe40003f05300 */
[----:B------:R-:W0:Y:S02]  /*f260*/  LDC R17, c[0x0][0x600] ;  /* 0x00018000ff117b82 */ /* 0x000e240000000800 */
[----:B-1----:R-:W-:-:S02]  /*f270*/  SHF.R.U64 R10, R4, R8, R5 ;  /* 0x00000008040a7219 */ /* 0x002fc40000001205 */
[----:B------:R-:W-:-:S04]  /*f280*/  SHF.R.U32.HI R5, RZ, R8, R5 ;  /* 0x00000008ff057219 */ /* 0x000fc80000011605 */
[----:B------:R-:W1:Y:S01]  /*f290*/  LDC R22, c[0x0][0x648] ;  /* 0x00019200ff167b82 */ /* 0x000e620000000800 */
[-CC-:B--2---:R-:W-:Y:S02]  /*f2a0*/  SHF.R.U64 R15, R10, R18.reuse, R5.reuse ;  /* 0x000000120a0f7219 */ /* 0x184fe40000001205 */
[----:B------:R-:W-:Y:S01]  /*f2b0*/  SHF.R.U32.HI R4, RZ, R18, R5 ;  /* 0x00000012ff047219 */ /* 0x000fe20000011605 */
[----:B------:R-:W-:-:S04]  /*f2c0*/  IMAD.MOV.U32 R18, RZ, RZ, 0x1 ;  /* 0x00000001ff127424 */ /* 0x000fc800078e00ff */
[----:B------:R-:W2:Y:S01]  /*f2d0*/  LDC R23, c[0x0][0x638] ;  /* 0x00018e00ff177b82 */ /* 0x000ea20000000800 */
[-CC-:B---3--:R-:W-:Y:S02]  /*f2e0*/  SHF.R.U64 R16, R15, R19.reuse, R4.reuse ;  /* 0x000000130f107219 */ /* 0x188fe40000001204 */
[-C--:B------:R-:W-:Y:S02]  /*f2f0*/  SHF.L.U32 R6, R6, R19.reuse, RZ ;  /* 0x0000001306067219 */ /* 0x080fe400000006ff */
[----:B------:R-:W-:Y:S01]  /*f300*/  SHF.R.U32.HI R5, RZ, R19, R4 ;  /* 0x00000013ff057219 */ /* 0x000fe20000011604 */
[----:B------:R-:W-:Y:S01]  /*f310*/  IMAD.MOV.U32 R4, RZ, RZ, R16 ;  /* 0x000000ffff047224 */ /* 0x000fe200078e0010 */
[----:B------:R-:W-:Y:S01]  /*f320*/  LOP3.LUT R24, RZ, R6, RZ, 0x33, !PT ;  /* 0x00000006ff187212 */ /* 0x000fe200078e33ff */
[----:B------:R-:W3:Y:S01]  /*f330*/  LDC R25, c[0x0][0x610] ;  /* 0x00018400ff197b82 */ /* 0x000ee20000000800 */
[----:B------:R-:W-:Y:S05]  /*f340*/  @!P0 BRA `(.L_x_303) ;  /* 0x0000000000288947 */ /* 0x000fea0003800000 */
        /* <DEDUP_REMOVED lines=10> */
.L_x_303:
[----:B-1----:R-:W-:Y:S01]  /*f3f0*/  SHF.R.U64 R4, R4, R22, R5 ;  /* 0x0000001604047219 */ /* 0x002fe20000001205 */
[----:B0-----:R-:W-:Y:S01]  /*f400*/  VIADD R7, R17, 0xffffffff ;  /* 0xffffffff11077836 */ /* 0x001fe20000000000 */
[----:B------:R-:W-:Y:S01]  /*f410*/  SHF.L.U32 R18, R18, R19, RZ ;  /* 0x0000001312127219 */ /* 0x000fe200000006ff */
[----:B------:R-:W-:Y:S01]  /*f420*/  @P4 IMAD R0, R11, R12, R2 ;  /* 0x0000000c0b004224 */ /* 0x000fe200078e0202 */
[----:B------:R-:W-:Y:S01]  /*f430*/  LOP3.LUT R3, R15, R24, RZ, 0xc0, !PT ;  /* 0x000000180f037212 */ /* 0x000fe200078ec0ff */
[----:B------:R-:W-:Y:S01]  /*f440*/  IMAD.MOV R5, RZ, RZ, -R4 ;  /* 0x000000ffff057224 */ /* 0x000fe200078e0a04 */
[----:B------:R-:W-:Y:S01]  /*f450*/  LOP3.LUT R7, R10, R7, RZ, 0xc0, !PT ;  /* 0x000000070a077212 */ /* 0x000fe200078ec0ff */
[----:B------:R-:W-:Y:S02]  /*f460*/  IMAD.MOV.U32 R6, RZ, RZ, R14 ;  /* 0x000000ffff067224 */ /* 0x000fe400078e000e */
[----:B------:R-:W-:Y:S02]  /*f470*/  IMAD R3, R18, R4, R3 ;  /* 0x0000000412037224 */ /* 0x000fe400078e0203 */
[----:B--2---:R-:W-:-:S02]  /*f480*/  IMAD R2, R5, R23, R16 ;  /* 0x0000001705027224 */ /* 0x004fc400078e0210 */
[----:B---3--:R-:W-:Y:S02]  /*f490*/  IMAD R0, R3, R25, R0 ;  /* 0x0000001903007224 */ /* 0x008fe400078e0200 */
[----:B------:R-:W-:Y:S02]  /*f4a0*/  IMAD R5, R2, R17, R7 ;  /* 0x0000001102057224 */ /* 0x000fe400078e0207 */
[----:B------:R-:W-:-:S03]  /*f4b0*/  IMAD.MOV.U32 R4, RZ, RZ, 0x1 ;  /* 0x00000001ff047424 */ /* 0x000fc600078e00ff */
[----:B------:R-:W-:Y:S02]  /*f4c0*/  SEL R7, R5, R0, !P4 ;  /* 0x0000000005077207 */ /* 0x000fe40006000000 */
[----:B------:R-:W-:-:S07]  /*f4d0*/  SEL R5, R0, R5, !P4 ;  /* 0x0000000500057207 */ /* 0x000fce0006000000 */
.L_x_301:
[----:B------:R-:W-:-:S08]  /*f4e0*/  NOP ;  /* 0x0000000000007918 */ /* 0x000fd00000000000 */
[----:B------:R-:W0:-:S00]  /*f4f0*/  USETMAXREG.DEALLOC.CTAPOOL 0x28 ;  /* 0x00000028000079c8 */ /* 0x000e0000080e0500 */
[----:B------:R-:W-:-:S13]  /*f500*/  ISETP.NE.AND P0, PT, RZ, UR8, PT ;  /* 0x00000008ff007c0c */ /* 0x000fda000bf05270 */
[----:B------:R-:W-:Y:S05]  /*f510*/  @P0 EXIT ;  /* 0x000000000000094d */ /* 0x000fea0003800000 */
[----:B0-----:R-:W-:Y:S01]  /*f520*/  LOP3.LUT P0, RZ, R4, 0xff, RZ, 0xc0, !PT ;  /* 0x000000ff04ff7812 */ /* 0x001fe2000780c0ff */
[----:B------:R-:W-:Y:S02]  /*f530*/  IMAD.MOV.U32 R0, RZ, RZ, 0x1 ;  /* 0x00000001ff007424 */ /* 0x000fe400078e00ff */
[----:B------:R-:W-:-:S10]  /*f540*/  IMAD.MOV.U32 R8, RZ, RZ, RZ ;  /* 0x000000ffff087224 */ /* 0x000fd400078e00ff */
[----:B------:R-:W-:Y:S05]  /*f550*/  @!P0 BRA `(.L_x_304) ;  /* 0x0000000c009c8947 */ /* 0x000fea0003800000 */
[----:B------:R-:W0:Y:S01]  /*f560*/  S2UR UR8, SR_CgaCtaId ;  /* 0x00000000000879c3 */ /* 0x000e220000008800 */
[----:B------:R-:W-:Y:S01]  /*f570*/  ULDC UR4, c[0x0][0x28c] ;  /* 0x0000a30000047ab9 */ /* 0x000fe20000000800 */
[----:B------:R-:W-:Y:S01]  /*f580*/  ULDC UR5, c[0x0][0x600] ;  /* 0x0001800000057ab9 */ /* 0x000fe20000000800 */
[----:B------:R-:W-:Y:S01]  /*f590*/  UIADD3 UR14, UR4, 0x3f, URZ ;  /* 0x0000003f040e7890 */ /* 0x000fe2000fffe03f */
[----:B------:R-:W-:Y:S01]  /*f5a0*/  BSSY B0, `(.L_x_304) ;  /* 0x00000e2000007945 */ /* 0x000fe20003800000 */
[----:B------:R-:W-:Y:S01]  /*f5b0*/  ULDC UR11, c[0x0][0x658] ;  /* 0x00019600000b7ab9 */ /* 0x000fe20000000800 */
[----:B------:R-:W-:Y:S01]  /*f5c0*/  UMOV UR12, 0xffffffff ;  /* 0xffffffff000c7882 */ /* 0x000fe20000000000 */
[----:B------:R-:W-:Y:S01]  /*f5d0*/  UMOV UR16, 0x1 ;  /* 0x0000000100107882 */ /* 0x000fe20000000000 */
[----:B------:R-:W-:Y:S01]  /*f5e0*/  USHF.R.S32.HI UR15, URZ, 0x1f, UR14 ;  /* 0x0000001f3f0f7899 */ /* 0x000fe2000801140e */
[----:B------:R-:W-:Y:S01]  /*f5f0*/  IMAD.MOV.U32 R9, RZ, RZ, 0x1 ;  /* 0x00000001ff097424 */ /* 0x000fe200078e00ff */
[----:B------:R-:W-:Y:S01]  /*f600*/  ULDC UR9, c[0x0][0xc] ;  /* 0x0000030000097ab9 */ /* 0x000fe20000000800 */
[----:B------:R-:W-:Y:S01]  /*f610*/  UIADD3 UR4, UR5, -0x1, URZ ;  /* 0xffffffff05047890 */ /* 0x000fe2000fffe03f */
[----:B------:R-:W-:Y:S01]  /*f620*/  IMAD.MOV.U32 R0, RZ, RZ, 0x1 ;  /* 0x00000001ff007424 */ /* 0x000fe200078e00ff */
[----:B------:R-:W-:Y:S01]  /*f630*/  USHF.L.U32 UR18, UR12, UR11, URZ ;  /* 0x0000000b0c127299 */ /* 0x000fe2000800063f */
[----:B------:R-:W-:Y:S01]  /*f640*/  IMAD.MOV.U32 R8, RZ, RZ, RZ ;  /* 0x000000ffff087224 */ /* 0x000fe200078e00ff */
[----:B------:R-:W-:Y:S01]  /*f650*/  USHF.L.U32 UR5, UR16, UR11, URZ ;  /* 0x0000000b10057299 */ /* 0x000fe2000800063f */
[----:B------:R-:W-:Y:S01]  /*f660*/  ULDC UR12, c[0x0][0x10] ;  /* 0x00000400000c7ab9 */ /* 0x000fe20000000800 */
[----:B------:R-:W-:Y:S01]  /*f670*/  ULEA.HI UR15, UR15, UR14, URZ, 0x6 ;  /* 0x0000000e0f0f7291 */ /* 0x000fe2000f8f303f */
[----:B------:R-:W-:Y:S01]  /*f680*/  UMOV UR22, 0x5 ;  /* 0x0000000500167882 */ /* 0x000fe20000000000 */
[----:B------:R-:W-:-:S02]  /*f690*/  ULOP3.LUT UR29, UR13, 0x2, URZ, 0xfc, !UPT ;  /* 0x000000020d1d7892 */ /* 0x000fc4000f8efc3f */
[----:B------:R-:W-:Y:S02]  /*f6a0*/  USHF.R.S32.HI UR19, URZ, 0x6, UR15 ;  /* 0x000000063f137899 */ /* 0x000fe4000801140f */
[----:B0-----:R-:W-:Y:S02]  /*f6b0*/  ULOP3.LUT UR10, UR8, 0x1, URZ, 0xc0, !UPT ;  /* 0x00000001080a7892 */ /* 0x001fe4000f8ec03f */
[----:B------:R-:W-:Y:S02]  /*f6c0*/  USHF.R.U32.HI UR30, URZ, 0x1, UR8 ;  /* 0x000000013f1e7899 */ /* 0x000fe40008011608 */
[----:B------:R-:W-:Y:S02]  /*f6d0*/  USHF.L.U32 UR6, UR8, 0x6, URZ ;  /* 0x0000000608067899 */ /* 0x000fe4000800063f */
[----:B------:R-:W-:Y:S02]  /*f6e0*/  USHF.L.U32 UR7, UR8, 0xc, URZ ;  /* 0x0000000c08077899 */ /* 0x000fe4000800063f */
[----:B------:R-:W-:-:S02]  /*f6f0*/  ULOP3.LUT UR8, UR8, 0xfffffffe, URZ, 0xc0, !UPT ;  /* 0xfffffffe08087892 */ /* 0x000fc4000f8ec03f */
[----:B------:R-:W-:Y:S02]  /*f700*/  UISETP.GT.U32.AND UP0, UPT, UR10, 0xffff, UPT ;  /* 0x0000ffff0a00788c */ /* 0x000fe4000bf04070 */
[----:B------:R-:W-:Y:S02]  /*f710*/  USHF.L.U32 UR20, UR16, UR8, URZ ;  /* 0x0000000810147299 */ /* 0x000fe4000800063f */
[----:B------:R-:W-:Y:S02]  /*f720*/  ULOP3.LUT UR11, UR8, 0x1, URZ, 0xfc, !UPT ;  /* 0x00000001080b7892 */ /* 0x000fe4000f8efc3f */
[----:B------:R-:W-:Y:S02]  /*f730*/  UIMAD.WIDE.U32 UR8, UR9, UR12, URZ ;  /* 0x0000000c090872a5 */ /* 0x000fe4000f8e003f */
[----:B------:R-:W-:Y:S01]  /*f740*/  USEL UR10, UR10, 0xffff, !UP0 ;  /* 0x0000ffff0a0a7887 */ /* 0x000fe2000c000000 */
[----:B------:R-:W-:Y:S01]  /*f750*/  ULDC UR12, c[0x0][0x14] ;  /* 0x00000500000c7ab9 */ /* 0x000fe20000000800 */
[----:B------:R-:W-:-:S02]  /*f760*/  USHF.L.U32 UR11, UR16, UR11, URZ ;  /* 0x0000000b100b7299 */ /* 0x000fc4000800063f */
[----:B------:R-:W-:Y:S02]  /*f770*/  UIMAD.WIDE.U32 UR24, UR8, UR12, URZ ;  /* 0x0000000c081872a5 */ /* 0x000fe4000f8e003f */
[----:B------:R-:W-:Y:S02]  /*f780*/  UIMAD UR21, UR9, UR12, URZ ;  /* 0x0000000c091572a4 */ /* 0x000fe4000f8e023f */
[----:B------:R-:W-:Y:S02]  /*f790*/  ULOP3.LUT UR10, UR10, 0xffff, URZ, 0xc0, !UPT ;  /* 0x0000ffff0a0a7892 */ /* 0x000fe4000f8ec03f */
[----:B------:R-:W-:Y:S02]  /*f7a0*/  ULOP3.LUT UR6, UR6, 0x40, URZ, 0xc0, !UPT ;  /* 0x0000004006067892 */ /* 0x000fe4000f8ec03f */
[----:B------:R-:W-:Y:S02]  /*f7b0*/  ULOP3.LUT UR7, UR7, 0x1000, URZ, 0xc0, !UPT ;  /* 0x0000100007077892 */ /* 0x000fe4000f8ec03f */
[----:B------:R-:W-:-:S02]  /*f7c0*/  ULOP3.LUT UR18, URZ, UR18, URZ, 0x33, !UPT ;  /* 0x000000123f127292 */ /* 0x000fc4000f8e333f */
[----:B------:R-:W-:Y:S02]  /*f7d0*/  ULOP3.LUT UR20, UR20, UR11, URZ, 0xfc, !UPT ;  /* 0x0000000b14147292 */ /* 0x000fe4000f8efc3f */
[----:B------:R-:W-:Y:S02]  /*f7e0*/  UIADD3 UR21, UR25, UR21, URZ ;  /* 0x0000001519157290 */ /* 0x000fe4000fffe03f */
[----:B------:R-:W-:Y:S02]  /*f7f0*/  USHF.L.U32 UR22, UR22, UR10, URZ ;  /* 0x0000000a16167299 */ /* 0x000fe4000800063f */
[----:B------:R-:W-:Y:S01]  /*f800*/  UIADD3 UR31, UR19, 0x1, URZ ;  /* 0x00000001131f7890 */ /* 0x000fe2000fffe03f */
[----:B------:R-:W-:-:S11]  /*f810*/  ULDC.64 UR32, c[0x0][0x198] ;  /* 0x0000660000207ab9 */ /* 0x000fd60000000a00 */
.L_x_315:
[----:B------:R-:W-:-:S03]  /*f820*/  UMOV UR8, 0xffffffff ;  /* 0xffffffff00087882 */ /* 0x000fc60000000000 */
[----:B------:R-:W-:Y:S05]  /*f830*/  BRA.DIV UR8, `(.L_x_305) ;  /* 0x0000001208947947 */ /* 0x000fea000b800000 */
[----:B------:R-:W-:-:S13]  /*f840*/  ELECT P0, URZ, PT ;  /* 0x00000000003f782f */ /* 0x000fda0003800000 */
.L_x_331:
[----:B------:R-:W0:Y:S01]  /*f850*/  LDC R2, c[0x0][0x28c] ;  /* 0x0000a300ff027b82 */ /* 0x000e220000000800 */
[----:B------:R-:W-:Y:S01]  /*f860*/  BSSY B1, `(.L_x_306) ;  /* 0x000003d000017945 */ /* 0x000fe20003800000 */
[----:B0-----:R-:W-:-:S13]  /*f870*/  ISETP.LT.OR P0, PT, R2, 0x1, !P0 ;  /* 0x000000010200780c */ /* 0x001fda0004701670 */
[----:B------:R-:W-:Y:S05]  /*f880*/  @P0 BRA `(.L_x_307) ;  /* 0x0000000000e80947 */ /* 0x000fea0003800000 */
[----:B------:R-:W-:Y:S01]  /*f890*/  LEA R5, R5, UR30, 0x1 ;  /* 0x0000001e05057c11 */ /* 0x000fe2000f8e08ff */
[----:B------:R-:W-:Y:S01]  /*f8a0*/  IMAD.MOV.U32 R13, RZ, RZ, RZ ;  /* 0x000000ffff0d7224 */ /* 0x000fe200078e00ff */
[----:B------:R-:W-:Y:S01]  /*f8b0*/  LEA R7, R7, UR6, 0x7 ;  /* 0x0000000607077c11 */ /* 0x000fe2000f8e38ff */
[----:B------:R-:W-:Y:S02]  /*f8c0*/  IMAD.U32 R14, RZ, RZ, UR31 ;  /* 0x0000001fff0e7e24 */ /* 0x000fe4000f8e00ff */
[----:B------:R-:W-:Y:S02]  /*f8d0*/  IMAD.MOV.U32 R2, RZ, RZ, R0 ;  /* 0x000000ffff027224 */ /* 0x000fe400078e0000 */
[----:B------:R-:W-:Y:S02]  /*f8e0*/  IMAD.MOV.U32 R3, RZ, RZ, R8 ;  /* 0x000000ffff037224 */ /* 0x000fe400078e0008 */
[----:B------:R-:W-:-:S07]  /*f8f0*/  IMAD.SHL.U32 R10, R5, 0x80, RZ ;  /* 0x00000080050a7824 */ /* 0x000fce00078e00ff */
.L_x_310:
[----:B------:R-:W0:Y:S01]  /*f900*/  S2R R5, SR_CgaCtaId ;  /* 0x0000000000057919 */ /* 0x000e220000008800 */
[----:B------:R-:W-:Y:S01]  /*f910*/  MOV R4, 0x400 ;  /* 0x0000040000047802 */ /* 0x000fe20000000f00 */
[----:B------:R-:W1:Y:S03]  /*f920*/  S2R R15, SR_TID.X ;  /* 0x00000000000f7919 */ /* 0x000e660000002100 */
[----:B0-----:R-:W-:Y:S02]  /*f930*/  LEA R12, R5, R4, 0x18 ;  /* 0x00000004050c7211 */ /* 0x001fe400078ec0ff */
[----:B------:R-:W-:Y:S02]  /*f940*/  SHF.L.U32 R4, R2, 0x1f, RZ ;  /* 0x0000001f02047819 */ /* 0x000fe400000006ff */
[----:B-1----:R-:W-:Y:S01]  /*f950*/  LOP3.LUT P1, RZ, R15, 0x7f, RZ, 0xc0, !PT ;  /* 0x0000007f0fff7812 */ /* 0x002fe2000782c0ff */
[----:B------:R-:W-:-:S04]  /*f960*/  IMAD R11, R3, 0x8, R12 ;  /* 0x00000008030b7824 */ /* 0x000fc800078e020c */
[----:B------:R-:W0:Y:S08]  /*f970*/  SYNCS.PHASECHK.TRANS64.TRYWAIT P0, [R11+URZ+0x48], R4 ;  /* 0x000048040b0075a7 */ /* 0x000e30000800017f */
[----:B------:R-:W1:Y:S01]  /*f980*/  @!P1 LDC R5, c[0x0][0x500] ;  /* 0x00014000ff059b82 */ /* 0x000e620000000800 */
[----:B0-----:R-:W-:Y:S05]  /*f990*/  @!P0 BRA `(.L_x_308) ;  /* 0x00000010005c8947 */ /* 0x001fea0003800000 */
.L_x_332:
[----:B------:R-:W-:Y:S01]  /*f9a0*/  UPRMT UR8, UR29, 0x9910, URZ ;  /* 0x000099101d087896 */ /* 0x000fe2000800003f */
[----:B-1----:R1:W-:Y:S03]  /*f9b0*/  @!P1 SYNCS.ARRIVE.TRANS64 RZ, [R11+URZ], R5 ;  /* 0x000000050bff99a7 */ /* 0x0023e6000800003f */
[----:B------:R-:W-:-:S06]  /*f9c0*/  UISETP.NE.AND UP0, UPT, UR8, 0x2, UPT ;  /* 0x000000020800788c */ /* 0x000fcc000bf05270 */
[----:B------:R-:W-:-:S13]  /*f9d0*/  PLOP3.LUT P0, PT, PT, PT, UP0, 0x80, 0x0 ;  /* 0x000000000000781c */ /* 0x000fda0003f0f008 */
[----:B-1----:R-:W-:Y:S05]  /*f9e0*/  @P0 BRA `(.L_x_309) ;  /* 0x0000000000040947 */ /* 0x002fea0003800000 */
[----:B------:R-:W-:Y:S01]  /*f9f0*/  BPT.TRAP 0x1 ;  /* 0x000000040000795c */ /* 0x000fe20000300000 */
.L_x_309:
[C---:B0-----:R-:W-:Y:S01]  /*fa00*/  LEA R4, R3.reuse, UR30, 0x1 ;  /* 0x0000001e03047c11 */ /* 0x041fe2000f8e08ff */
[----:B------:R-:W-:Y:S01]  /*fa10*/  VIADD R14, R14, 0xffffffff ;  /* 0xffffffff0e0e7836 */ /* 0x000fe20000000000 */
[----:B------:R-:W-:Y:S01]  /*fa20*/  R2UR UR11, R3 ;  /* 0x00000000030b72ca */ /* 0x000fe200000e0000 */
[----:B------:R-:W-:Y:S01]  /*fa30*/  UIADD3 UR14, UP0, UR32, 0xf0, URZ ;  /* 0x000000f0200e7890 */ /* 0x000fe2000ff1e03f */
[----:B------:R-:W-:Y:S01]  /*fa40*/  R2UR UR26, R12 ;  /* 0x000000000c1a72ca */ /* 0x000fe200000e0000 */
[----:B------:R-:W-:Y:S01]  /*fa50*/  IMAD.U32 R4, R4, 0x2000, R12 ;  /* 0x0000200004047824 */ /* 0x000fe200078e000c */
[----:B------:R-:W-:Y:S01]  /*fa60*/  R2UR UR27, R10 ;  /* 0x000000000a1b72ca */ /* 0x000fe200000e0000 */
[----:B------:R-:W-:Y:S01]  /*fa70*/  UIADD3 UR34, UP1, UR32, 0x1f0, URZ ;  /* 0x000001f020227890 */ /* 0x000fe2000ff3e03f */
[----:B------:R-:W-:Y:S01]  /*fa80*/  R2UR UR9, R11 ;  /* 0x000000000b0972ca */ /* 0x000fe200000e0000 */
[----:B------:R-:W-:Y:S01]  /*fa90*/  UIADD3.X UR15, URZ, UR33, URZ, UP0, !UPT ;  /* 0x000000213f0f7290 */ /* 0x000fe200087fe43f */
[----:B------:R-:W-:Y:S01]  /*faa0*/  R2UR UR8, R4 ;  /* 0x00000000040872ca */ /* 0x000fe200000e0000 */
[----:B------:R-:W-:Y:S01]  /*fab0*/  UPRMT UR23, URZ, 0x5410, UR22 ;  /* 0x000054103f177896 */ /* 0x000fe20008000016 */
[----:B------:R-:W-:Y:S01]  /*fac0*/  R2UR UR10, R13 ;  /* 0x000000000d0a72ca */ /* 0x000fe200000e0000 */
[----:B------:R-:W-:Y:S01]  /*fad0*/  VIADD R3, R3, 0x1 ;  /* 0x0000000103037836 */ /* 0x000fe20000000000 */
[----:B------:R-:W-:Y:S01]  /*fae0*/  R2UR UR12, R6 ;  /* 0x00000000060c72ca */ /* 0x000fe200000e0000 */
[----:B------:R-:W-:Y:S01]  /*faf0*/  ULEA UR11, UR11, UR7, 0xd ;  /* 0x000000070b0b7291 */ /* 0x000fe2000f8e683f */
[----:B------:R-:W-:Y:S01]  /*fb00*/  R2UR UR28, R7 ;  /* 0x00000000071c72ca */ /* 0x000fe200000e0000 */
[----:B------:R-:W-:Y:S01]  /*fb10*/  UPRMT UR36, URZ, 0x5410, UR20 ;  /* 0x000054103f247896 */ /* 0x000fe20008000014 */
[----:B------:R-:W-:Y:S01]  /*fb20*/  ISETP.GT.AND P1, PT, R14, 0x1, PT ;  /* 0x000000010e00780c */ /* 0x000fe20003f24270 */
[----:B------:R-:W-:Y:S01]  /*fb30*/  UIADD3 UR26, UR26, 0x24180, UR11 ;  /* 0x000241801a1a7890 */ /* 0x000fe2000fffe00b */
[----:B------:R-:W-:Y:S01]  /*fb40*/  ISETP.NE.AND P0, PT, R3, 0x9, PT ;  /* 0x000000090300780c */ /* 0x000fe20003f05270 */
[----:B------:R-:W-:Y:S01]  /*fb50*/  UIADD3.X UR35, URZ, UR33, URZ, UP1, !UPT ;  /* 0x000000213f237290 */ /* 0x000fe20008ffe43f */
[----:B------:R-:W-:Y:S01]  /*fb60*/  VIADD R13, R13, 0x40 ;  /* 0x000000400d0d7836 */ /* 0x000fe20000000000 */
[----:B------:R-:W-:Y:S01]  /*fb70*/  UIADD3 UR8, UR8, 0x180, URZ ;  /* 0x0000018008087890 */ /* 0x000fe2000fffe03f */
[----:B------:R-:W-:Y:S01]  /*fb80*/  SEL R5, RZ, 0x1, P0 ;  /* 0x00000001ff057807 */ /* 0x000fe20000000000 */
[----:B------:R-:W-:Y:S01]  /*fb90*/  UMOV UR16, 0x0 ;  /* 0x0000000000107882 */ /* 0x000fe20000000000 */
[----:B------:R-:W-:Y:S01]  /*fba0*/  UMOV UR17, 0x10000000 ;  /* 0x1000000000117882 */ /* 0x000fe20000000000 */
[----:B------:R-:W-:Y:S01]  /*fbb0*/  UMOV UR11, UR27 ;  /* 0x0000001b000b7c82 */ /* 0x000fe20008000000 */
[----:B------:R-:W-:-:S02]  /*fbc0*/  LOP3.LUT R2, R2, R5, RZ, 0x3c, !PT ;  /* 0x0000000502027212 */ /* 0x000fc400078e3cff */
[----:B------:R-:W-:Y:S02]  /*fbd0*/  SEL R3, R3, RZ, P0 ;  /* 0x000000ff03037207 */ /* 0x000fe40000000000 */
[----:B------:R0:W-:Y:S02]  /*fbe0*/  UTMALDG.3D.MULTICAST [UR8], [UR14], UR23, desc[UR16] ;  /* 0x000010080e0073b4 */ /* 0x0001e40008011817 */
[----:B0-----:R-:W-:Y:S01]  /*fbf0*/  UMOV UR8, UR26 ;  /* 0x0000001a00087c82 */ /* 0x001fe20008000000 */
[----:B------:R-:W-:Y:S02]  /*fc00*/  UMOV UR11, UR28 ;  /* 0x0000001c000b7c82 */ /* 0x000fe40008000000 */
[----:B------:R0:W-:Y:S02]  /*fc10*/  UTMALDG.3D.MULTICAST [UR8], [UR34], UR36, desc[UR16] ;  /* 0x00001008220073b4 */ /* 0x0001e40008011824 */
[----:B0-----:R-:W-:Y:S05]  /*fc20*/  @P1 BRA `(.L_x_310) ;  /* 0xfffffffc00341947 */ /* 0x001fea000383ffff */
.L_x_307:
[----:B------:R-:W-:Y:S05]  /*fc30*/  BSYNC B1 ;  /* 0x0000000000017941 */ /* 0x000fea0003800000 */
.L_x_306:
[----:B------:R-:W2:Y:S01]  /*fc40*/  LDL.LU R15, [R1+0x80] ;  /* 0x00008000010f7983 */ /* 0x000ea20000300800 */
[----:B------:R-:W-:Y:S01]  /*fc50*/  LOP3.LUT P1, RZ, R9, 0xff, RZ, 0xc0, !PT ;  /* 0x000000ff09ff7812 */ /* 0x000fe2000782c0ff */
[----:B------:R-:W-:Y:S01]  /*fc60*/  VIADD R8, R8, UR19 ;  /* 0x0000001308087c36 */ /* 0x000fe20008000000 */
[----:B------:R-:W-:Y:S01]  /*fc70*/  ULDC.64 UR8, c[0x0][0x650] ;  /* 0x0001940000087ab9 */ /* 0x000fe20000000a00 */
[----:B------:R-:W3:Y:S01]  /*fc80*/  LDL.LU R12, [R1+0x84] ;  /* 0x00008400010c7983 */ /* 0x000ee20000300800 */
[----:B------:R-:W-:Y:S01]  /*fc90*/  IMAD.U32 R5, RZ, RZ, UR19 ;  /* 0x00000013ff057e24 */ /* 0x000fe2000f8e00ff */
[----:B------:R-:W-:Y:S01]  /*fca0*/  UISETP.GE.U32.AND UP0, UPT, UR19, 0x9, UPT ;  /* 0x000000091300788c */ /* 0x000fe2000bf06070 */
[----:B------:R-:W-:Y:S01]  /*fcb0*/  ISETP.GT.U32.AND P0, PT, R8, 0x8, PT ;  /* 0x000000080800780c */ /* 0x000fe20003f04070 */
[----:B------:R-:W-:Y:S01]  /*fcc0*/  BSSY B1, `(.L_x_311) ;  /* 0x000006d000017945 */ /* 0x000fe20003800000 */
[----:B------:R-:W-:Y:S01]  /*fcd0*/  IMAD.MOV.U32 R7, RZ, RZ, -0x1 ;  /* 0xffffffffff077424 */ /* 0x000fe200078e00ff */
[----:B------:R-:W-:Y:S01]  /*fce0*/  PRMT R9, RZ, 0x7610, R9 ;  /* 0x00007610ff097816 */ /* 0x000fe20000000009 */
[----:B------:R-:W-:Y:S01]  /*fcf0*/  IMAD.MOV.U32 R6, RZ, RZ, -0x1 ;  /* 0xffffffffff067424 */ /* 0x000fe200078e00ff */
[----:B------:R-:W-:-:S02]  /*fd00*/  ISETP.LT.U32.AND P0, PT, R5, 0x9, P0 ;  /* 0x000000090500780c */ /* 0x000fc40000701070 */
[----:B------:R-:W0:Y:S01]  /*fd10*/  @P1 S2R R3, SR_CgaCtaId ;  /* 0x0000000000031919 */ /* 0x000e220000008800 */
[----:B------:R-:W-:Y:S02]  /*fd20*/  @P1 MOV R2, 0x400 ;  /* 0x0000040000021802 */ /* 0x000fe40000000f00 */
[----:B------:R-:W-:Y:S02]  /*fd30*/  PLOP3.LUT P2, PT, PT, PT, UP0, 0x80, 0x0 ;  /* 0x000000000000781c */ /* 0x000fe40003f4f008 */
[----:B0-----:R-:W-:Y:S01]  /*fd40*/  @P1 LEA R4, R3, R2, 0x18 ;  /* 0x0000000203041211 */ /* 0x001fe200078ec0ff */
[----:B------:R-:W-:-:S03]  /*fd50*/  IMAD.WIDE.U32 R2, R8, 0x38e38e39, RZ ;  /* 0x38e38e3908027825 */ /* 0x000fc600078e00ff */
[----:B------:R0:W-:Y:S02]  /*fd60*/  @P1 SYNCS.ARRIVE.TRANS64.A1T0 RZ, [R4+URZ+0xa8], RZ ;  /* 0x0000a8ff04ff19a7 */ /* 0x0001e4000810003f */
[----:B------:R-:W-:Y:S02]  /*fd70*/  SHF.R.U32.HI R5, RZ, 0x1, R3 ;  /* 0x00000001ff057819 */ /* 0x000fe40000011603 */
[----:B------:R-:W-:Y:S02]  /*fd80*/  SEL R3, RZ, 0x1, !P0 ;  /* 0x00000001ff037807 */ /* 0x000fe40004000000 */
[----:B------:R-:W-:Y:S01]  /*fd90*/  PRMT R2, RZ, 0x7610, R2 ;  /* 0x00007610ff027816 */ /* 0x000fe20000000002 */
[----:B------:R-:W-:Y:S01]  /*fda0*/  IMAD R8, R5, -0x9, R8 ;  /* 0xfffffff705087824 */ /* 0x000fe200078e0208 */
[----:B------:R-:W-:-:S04]  /*fdb0*/  LOP3.LUT R0, R0, R3, RZ, 0x3c, !PT ;  /* 0x0000000300007212 */ /* 0x000fc800078e3cff */
[----:B------:R-:W-:Y:S01]  /*fdc0*/  @P2 LOP3.LUT R0, R0, 0x1, R5, 0x78, !PT ;  /* 0x0000000100002812 */ /* 0x000fe200078e7805 */
[----:B------:R-:W-:Y:S01]  /*fdd0*/  IMAD.MOV.U32 R5, RZ, RZ, -0x1 ;  /* 0xffffffffff057424 */ /* 0x000fe200078e00ff */
[----:B---3--:R-:W-:-:S04]  /*fde0*/  IADD3 R12, P1, R12, UR24, RZ ;  /* 0x000000180c0c7c10 */ /* 0x008fc8000ff3e0ff */
[----:B--2---:R-:W-:Y:S01]  /*fdf0*/  IADD3.X R15, R15, UR21, RZ, P1, !PT ;  /* 0x000000150f0f7c10 */ /* 0x004fe20008ffe4ff */
[----:B------:R0:W-:Y:S01]  /*fe00*/  STL [R1+0x84], R12 ;  /* 0x0000840c01007387 */ /* 0x0001e20000100800 */
[----:B------:R-:W-:-:S03]  /*fe10*/  ISETP.GE.U32.AND P0, PT, R12, UR8, PT ;  /* 0x000000080c007c0c */ /* 0x000fc6000bf06070 */
[----:B------:R0:W-:Y:S01]  /*fe20*/  STL [R1+0x80], R15 ;  /* 0x0000800f01007387 */ /* 0x0001e20000100800 */
[----:B------:R-:W-:-:S13]  /*fe30*/  ISETP.GE.U32.AND.EX P0, PT, R15, UR9, PT, P0 ;  /* 0x000000090f007c0c */ /* 0x000fda000bf06100 */
[----:B0-----:R-:W-:Y:S05]  /*fe40*/  @P0 BRA `(.L_x_312) ;  /* 0x0000000400500947 */ /* 0x001fea0003800000 */
[----:B------:R-:W-:Y:S01]  /*fe50*/  ULDC.64 UR8, c[0x0][0x628] ;  /* 0x00018a0000087ab9 */ /* 0x000fe20000000a00 */
[----:B------:R-:W0:Y:S01]  /*fe60*/  S2R R11, SR_CTAID.X ;  /* 0x00000000000b7919 */ /* 0x000e220000002500 */
[----:B------:R-:W-:Y:S01]  /*fe70*/  ISETP.NE.U32.AND P0, PT, RZ, UR8, PT ;  /* 0x00000008ff007c0c */ /* 0x000fe2000bf05070 */
[----:B------:R-:W-:Y:S01]  /*fe80*/  ULDC UR11, c[0x0][0x630] ;  /* 0x00018c00000b7ab9 */ /* 0x000fe20000000800 */
[----:B------:R-:W-:Y:S01]  /*fe90*/  IMAD.MOV.U32 R2, RZ, RZ, R12 ;  /* 0x000000ffff027224 */ /* 0x000fe200078e000c */
[----:B------:R-:W1:Y:S01]  /*fea0*/  S2R R10, SR_CTAID.Y ;  /* 0x00000000000a7919 */ /* 0x000e620000002600 */
[----:B------:R-:W-:Y:S01]  /*feb0*/  ISETP.NE.AND.EX P0, PT, RZ, UR9, PT, P0 ;  /* 0x00000009ff007c0c */ /* 0x000fe2000bf05300 */
[----:B------:R-:W-:-:S12]  /*fec0*/  IMAD.MOV.U32 R3, RZ, RZ, R15 ;  /* 0x000000ffff037224 */ /* 0x000fd800078e000f */
[----:B------:R-:W-:Y:S05]  /*fed0*/  @!P0 BRA `(.L_x_313) ;  /* 0x0000000000288947 */ /* 0x000fea0003800000 */
[----:B------:R-:W-:Y:S02]  /*fee0*/  ULDC UR10, c[0x0][0x634] ;  /* 0x00018d00000a7ab9 */ /* 0x000fe40000000800 */
[----:B------:R-:W-:-:S05]  /*fef0*/  IADD3 R7, P0, R12, UR10, RZ ;  /* 0x0000000a0c077c10 */ /* 0x000fca000ff1e0ff */
[----:B------:R-:W-:-:S04]  /*ff00*/  IMAD.X R13, RZ, RZ, R15, P0 ;  /* 0x000000ffff0d7224 */ /* 0x000fc800000e060f */
[----:B------:R-:W-:-:S04]  /*ff10*/  IMAD.WIDE.U32 R4, R13, UR8, RZ ;  /* 0x000000080d047c25 */ /* 0x000fc8000f8e00ff */
[----:B------:R-:W-:-:S04]  /*ff20*/  IMAD.WIDE.U32 R4, P0, R7, UR9, R4 ;  /* 0x0000000907047c25 */ /* 0x000fc8000f800004 */
[----:B------:R-:W-:-:S04]  /*ff30*/  IMAD.WIDE.U32 R6, R7, UR8, RZ ;  /* 0x0000000807067c25 */ /* 0x000fc8000f8e00ff */
[----:B------:R-:W-:Y:S01]  /*ff40*/  IMAD.X R3, RZ, RZ, RZ, P0 ;  /* 0x000000ffff037224 */ /* 0x000fe200000e06ff */
[----:B------:R-:W-:Y:S01]  /*ff50*/  IADD3 RZ, P0, R7, R4, RZ ;  /* 0x0000000407ff7210 */ /* 0x000fe20007f1e0ff */
[----:B------:R-:W-:-:S04]  /*ff60*/  IMAD.MOV.U32 R2, RZ, RZ, R5 ;  /* 0x000000ffff027224 */ /* 0x000fc800078e0005 */
[----:B------:R-:W-:-:S08]  /*ff70*/  IMAD.WIDE.U32.X R2, R13, UR9, R2, P0 ;  /* 0x000000090d027c25 */ /* 0x000fd000080e0402 */
.L_x_313:
[--C-:B------:R-:W-:Y:S01]  /*ff80*/  SHF.R.U64 R6, R2, UR11, R3.reuse ;  /* 0x0000000b02067c19 */ /* 0x100fe20008001203 */
[----:B------:R-:W-:Y:S01]  /*ff90*/  ULDC.64 UR8, c[0x0][0x620] ;  /* 0x0001880000087ab9 */ /* 0x000fe20000000a00 */
[----:B------:R-:W-:Y:S01]  /*ffa0*/  SHF.R.U32.HI R2, RZ, UR11, R3 ;  /* 0x0000000bff027c19 */ /* 0x000fe20008011603 */
[----:B------:R-:W-:Y:S01]  /*ffb0*/  IMAD.MOV.U32 R3, RZ, RZ, R15 ;  /* 0x000000ffff037224 */ /* 0x000fe200078e000f */
[----:B------:R-:W-:Y:S01]  /*ffc0*/  IADD3 R5, P0, RZ, -R6, RZ ;  /* 0x80000006ff057210 */ /* 0x000fe20007f1e0ff */
[----:B------:R-:W2:Y:S01]  /*ffd0*/  LDC R16, c[0x0][0x144] ;  /* 0x00005100ff107b82 */ /* 0x000ea20000000800 */
[----:B0-----:R-:W-:Y:S01]  /*ffe0*/  I2FP.F32.U32 R7, R11 ;  /* 0x0000000b00077245 */ /* 0x001fe20000201000 */
[----:B------:R-:W-:Y:S01]  /*fff0*/  ULDC.64 UR14, c[0x0][0x640] ;  /* 0x00019000000e7ab9 */ /* 0x000fe20000000a00 */
[----:B------:R-:W-:Y:S01]  /*10000*/  ULDC UR10, c[0x0][0x608] ;  /* 0x00018200000a7ab9 */ /* 0x000fe20000000800 */
[----:B------:R-:W-:Y:S01]  /*10010*/  IMAD.X R2, RZ, RZ, ~R2, P0 ;  /* 0x000000ffff027224 */ /* 0x000fe200000e0e02 */
[----:B------:R-:W-:-:S03]  /*10020*/  ISETP.NE.U32.AND P0, PT, RZ, UR14, PT ;  /* 0x0000000eff007c0c */ /* 0x000fc6000bf05070 */
[----:B------:R-:W-:Y:S01]  /*10030*/  IMAD R4, R2, UR8, RZ ;  /* 0x0000000802047c24 */ /* 0x000fe2000f8e02ff */
[----:B------:R-:W0:Y:S01]  /*10040*/  LDC R13, c[0x0][0x148] ;  /* 0x00005200ff0d7b82 */ /* 0x000e220000000800 */
[----:B------:R-:W-:Y:S01]  /*10050*/  IMAD.MOV.U32 R2, RZ, RZ, R12 ;  /* 0x000000ffff027224 */ /* 0x000fe200078e000c */
[----:B------:R-:W-:-:S03]  /*10060*/  ISETP.NE.AND.EX P0, PT, RZ, UR15, PT, P0 ;  /* 0x0000000fff007c0c */ /* 0x000fc6000bf05300 */
[----:B------:R-:W-:Y:S01]  /*10070*/  IMAD.WIDE.U32 R2, R5, UR8, R2 ;  /* 0x0000000805027c25 */ /* 0x000fe2000f8e0002 */
[----:B------:R-:W-:-:S03]  /*10080*/  ULDC UR8, c[0x0][0x150] ;  /* 0x0000540000087ab9 */ /* 0x000fc60000000800 */
[----:B------:R-:W-:Y:S02]  /*10090*/  IMAD R5, R5, UR9, R4 ;  /* 0x0000000905057c24 */ /* 0x000fe4000f8e0204 */
[----:B------:R-:W-:Y:S01]  /*100a0*/  FMUL R4, R7, UR8 ;  /* 0x0000000807047c20 */ /* 0x000fe20008400000 */
[----:B------:R-:W-:Y:S01]  /*100b0*/  ULDC UR8, c[0x0][0x618] ;  /* 0x0001860000087ab9 */ /* 0x000fe20000000800 */
[----:B------:R-:W-:Y:S01]  /*100c0*/  ULDC UR9, c[0x0][0x154] ;  /* 0x0000550000097ab9 */ /* 0x000fe20000000800 */
[----:B------:R-:W-:-:S03]  /*100d0*/  IMAD.IADD R3, R3, 0x1, R5 ;  /* 0x0000000103037824 */ /* 0x000fc600078e0205 */
[----:B------:R-:W3:Y:S02]  /*100e0*/  F2I.U32.TRUNC.NTZ R4, R4 ;  /* 0x0000000400047305 */ /* 0x000ee4000020f000 */
[----:B------:R-:W-:Y:S02]  /*100f0*/  SHF.R.U64 R7, R2, UR8, R3 ;  /* 0x0000000802077c19 */ /* 0x000fe40008001203 */
[----:B-1----:R-:W-:-:S05]  /*10100*/  I2FP.F32.U32 R2, R10 ;  /* 0x0000000a00027245 */ /* 0x002fca0000201000 */
[----:B------:R-:W-:Y:S01]  /*10110*/  FMUL R5, R2, UR9 ;  /* 0x0000000902057c20 */ /* 0x000fe20008400000 */
[----:B------:R-:W-:Y:S01]  /*10120*/  SHF.R.U32.HI R2, RZ, UR8, R3 ;  /* 0x00000008ff027c19 */ /* 0x000fe20008011603 */
[----:B------:R-:W-:Y:S02]  /*10130*/  ULDC UR8, c[0x0][0x658] ;  /* 0x0001960000087ab9 */ /* 0x000fe40000000800 */
[----:B------:R1:W4:Y:S01]  /*10140*/  F2I.U32.TRUNC.NTZ R15, R5 ;  /* 0x00000005000f7305 */ /* 0x000322000020f000 */
[--C-:B------:R-:W-:Y:S02]  /*10150*/  SHF.R.U64 R14, R7, UR10, R2.reuse ;  /* 0x0000000a070e7c19 */ /* 0x100fe40008001202 */
[----:B------:R-:W-:Y:S01]  /*10160*/  SHF.R.U32.HI R3, RZ, UR10, R2 ;  /* 0x0000000aff037c19 */ /* 0x000fe20008011602 */
[----:B---3--:R-:W-:-:S03]  /*10170*/  IMAD.MOV R2, RZ, RZ, -R4 ;  /* 0x000000ffff027224 */ /* 0x008fc600078e0a04 */
[----:B------:R-:W-:Y:S01]  /*10180*/  SHF.R.U64 R12, R14, UR8, R3 ;  /* 0x000000080e0c7c19 */ /* 0x000fe20008001203 */
[----:B--2---:R-:W-:Y:S01]  /*10190*/  IMAD R17, R16, R2, R11 ;  /* 0x0000000210117224 */ /* 0x004fe200078e020b */
[----:B------:R-:W-:-:S03]  /*101a0*/  SHF.R.U32.HI R4, RZ, UR8, R3 ;  /* 0x00000008ff047c19 */ /* 0x000fc60008011603 */
[----:B------:R-:W-:Y:S02]  /*101b0*/  IMAD.MOV.U32 R2, RZ, RZ, R12 ;  /* 0x000000ffff027224 */ /* 0x000fe400078e000c */
[----:B------:R-:W-:Y:S01]  /*101c0*/  IMAD.MOV.U32 R3, RZ, RZ, R4 ;  /* 0x000000ffff037224 */ /* 0x000fe200078e0004 */
[----:B-1--4-:R-:W-:Y:S06]  /*101d0*/  @!P0 BRA `(.L_x_314) ;  /* 0x0000000000288947 */ /* 0x012fec0003800000 */
[----:B------:R-:W-:Y:S02]  /*101e0*/  ULDC UR8, c[0x0][0x64c] ;  /* 0x0001930000087ab9 */ /* 0x000fe40000000800 */
[----:B------:R-:W-:-:S05]  /*101f0*/  IADD3 R3, P0, R12, UR8, RZ ;  /* 0x000000080c037c10 */ /* 0x000fca000ff1e0ff */
[----:B------:R-:W-:-:S04]  /*10200*/  IMAD.X R11, RZ, RZ, R4, P0 ;  /* 0x000000ffff0b7224 */ /* 0x000fc800000e0604 */
[----:B------:R-:W-:-:S04]  /*10210*/  IMAD.WIDE.U32 R4, R11, UR14, RZ ;  /* 0x0000000e0b047c25 */ /* 0x000fc8000f8e00ff */
[----:B------:R-:W-:-:S04]  /*10220*/  IMAD.WIDE.U32 R4, P0, R3, UR15, R4 ;  /* 0x0000000f03047c25 */ /* 0x000fc8000f800004 */
[----:B------:R-:W-:-:S04]  /*10230*/  IMAD.WIDE.U32 R2, R3, UR14, RZ ;  /* 0x0000000e03027c25 */ /* 0x000fc8000f8e00ff */
[----:B------:R-:W-:Y:S01]  /*10240*/  IMAD.MOV.U32 R2, RZ, RZ, R5 ;  /* 0x000000ffff027224 */ /* 0x000fe200078e0005 */
[----:B------:R-:W-:Y:S01]  /*10250*/  IADD3 RZ, P1, R3, R4, RZ ;  /* 0x0000000403ff7210 */ /* 0x000fe20007f3e0ff */
[----:B------:R-:W-:-:S04]  /*10260*/  IMAD.X R3, RZ, RZ, RZ, P0 ;  /* 0x000000ffff037224 */ /* 0x000fc800000e06ff */
[----:B------:R-:W-:-:S08]  /*10270*/  IMAD.WIDE.U32.X R2, R11, UR15, R2, P1 ;  /* 0x0000000f0b027c25 */ /* 0x000fd000088e0402 */
.L_x_314:
[----:B------:R-:W-:Y:S01]  /*10280*/  ULDC UR8, c[0x0][0x648] ;  /* 0x0001920000087ab9 */ /* 0x000fe20000000800 */
[----:B------:R-:W-:Y:S01]  /*10290*/  IMAD.MOV R15, RZ, RZ, -R15 ;  /* 0x000000ffff0f7224 */ /* 0x000fe200078e0a0f */
[----:B------:R-:W-:Y:S01]  /*102a0*/  SHF.R.U64 R3, R2, UR8, R3 ;  /* 0x0000000802037c19 */ /* 0x000fe20008001203 */
[----:B------:R-:W-:Y:S01]  /*102b0*/  ULDC UR8, c[0x0][0x638] ;  /* 0x00018e0000087ab9 */ /* 0x000fe20000000800 */
[----:B------:R-:W-:Y:S01]  /*102c0*/  LOP3.LUT R2, R14, UR18, RZ, 0xc0, !PT ;  /* 0x000000120e027c12 */ /* 0x000fe2000f8ec0ff */
[----:B0-----:R-:W-:Y:S01]  /*102d0*/  @P4 IMAD R17, R13, R15, R10 ;  /* 0x0000000f0d114224 */ /* 0x001fe200078e020a */
[----:B------:R-:W-:Y:S01]  /*102e0*/  LOP3.LUT R7, R7, UR4, RZ, 0xc0, !PT ;  /* 0x0000000407077c12 */ /* 0x000fe2000f8ec0ff */
[----:B------:R-:W-:Y:S01]  /*102f0*/  IMAD.MOV R5, RZ, RZ, -R3 ;  /* 0x000000ffff057224 */ /* 0x000fe200078e0a03 */
[----:B------:R-:W-:Y:S01]  /*10300*/  ULDC UR9, c[0x0][0x610] ;  /* 0x0001840000097ab9 */ /* 0x000fe20000000800 */
[----:B------:R-:W-:Y:S02]  /*10310*/  IMAD R2, R3, UR5, R2 ;  /* 0x0000000503027c24 */ /* 0x000fe4000f8e0202 */
[----:B------:R-:W-:Y:S01]  /*10320*/  IMAD R12, R5, UR8, R12 ;  /* 0x00000008050c7c24 */ /* 0x000fe2000f8e020c */
[----:B------:R-:W-:Y:S01]  /*10330*/  ULDC UR8, c[0x0][0x600] ;  /* 0x0001800000087ab9 */ /* 0x000fe20000000800 */
[----:B------:R-:W-:-:S02]  /*10340*/  IMAD R5, R2, UR9, R17 ;  /* 0x0000000902057c24 */ /* 0x000fc4000f8e0211 */
[----:B------:R-:W-:Y:S02]  /*10350*/  IMAD R12, R12, UR8, R7 ;  /* 0x000000080c0c7c24 */ /* 0x000fe4000f8e0207 */
[----:B------:R-:W-:-:S03]  /*10360*/  IMAD.MOV.U32 R2, RZ, RZ, 0x1 ;  /* 0x00000001ff027424 */ /* 0x000fc600078e00ff */
[----:B------:R-:W-:Y:S02]  /*10370*/  SEL R7, R12, R5, !P4 ;  /* 0x000000050c077207 */ /* 0x000fe40006000000 */
[----:B------:R-:W-:-:S07]  /*10380*/  SEL R5, R5, R12, !P4 ;  /* 0x0000000c05057207 */ /* 0x000fce0006000000 */
.L_x_312:
[----:B------:R-:W-:Y:S05]  /*10390*/  BSYNC B1 ;  /* 0x0000000000017941 */ /* 0x000fea0003800000 */
.L_x_311:
[----:B------:R-:W-:-:S13]  /*103a0*/  LOP3.LUT P0, RZ, R2, 0xff, RZ, 0xc0, !PT ;  /* 0x000000ff02ff7812 */ /* 0x000fda000780c0ff */
[----:B------:R-:W-:Y:S05]  /*103b0*/  @P0 BRA `(.L_x_315) ;  /* 0xfffffff400180947 */ /* 0x000fea000383ffff */
[----:B------:R-:W-:Y:S05]  /*103c0*/  BSYNC B0 ;  /* 0x0000000000007941 */ /* 0x000fea0003800000 */
.L_x_304:
[----:B------:R-:W-:-:S03]  /*103d0*/  UMOV UR8, 0xffffffff ;  /* 0xffffffff00087882 */ /* 0x000fc60000000000 */
[----:B------:R-:W-:Y:S05]  /*103e0*/  BRA.DIV UR8, `(.L_x_316) ;  /* 0x0000000608dc7947 */ /* 0x000fea000b800000 */
[----:B------:R-:W-:-:S13]  /*103f0*/  ELECT P0, URZ, PT ;  /* 0x00000000003f782f */ /* 0x000fda0003800000 */
.L_x_335:
[----:B------:R-:W-:Y:S04]  /*10400*/  BSSY B0, `(.L_x_317) ;  /* 0x0000059000007945 */ /* 0x000fe80003800000 */
[----:B------:R-:W-:Y:S05]  /*10410*/  @!P0 BRA `(.L_x_318) ;  /* 0x00000004005c8947 */ /* 0x000fea0003800000 */
[----:B------:R-:W-:-:S04]  /*10420*/  ULOP3.LUT UR8, UR13, 0x2, URZ, 0xfc, !UPT ;  /* 0x000000020d087892 */ /* 0x000fc8000f8efc3f */
[----:B------:R-:W-:-:S06]  /*10430*/  UISETP.NE.AND UP0, UPT, UR8, 0x3, UPT ;  /* 0x000000030800788c */ /* 0x000fcc000bf05270 */
[----:B------:R-:W-:-:S13]  /*10440*/  PLOP3.LUT P0, PT, PT, PT, UP0, 0x80, 0x0 ;  /* 0x000000000000781c */ /* 0x000fda0003f0f008 */
[----:B------:R-:W-:Y:S05]  /*10450*/  @!P0 BRA `(.L_x_319) ;  /* 0x0000000000048947 */ /* 0x000fea0003800000 */
[----:B------:R-:W-:Y:S01]  /*10460*/  BPT.TRAP 0x1 ;  /* 0x000000040000795c */ /* 0x000fe20000300000 */
.L_x_319:
[----:B------:R-:W0:Y:S01]  /*10470*/  S2R R3, SR_CgaCtaId ;  /* 0x0000000000037919 */ /* 0x000e220000008800 */
[----:B------:R-:W-:-:S04]  /*10480*/  MOV R2, 0x400 ;  /* 0x0000040000027802 */ /* 0x000fc80000000f00 */
[----:B0-----:R-:W-:Y:S02]  /*10490*/  LEA R3, R3, R2, 0x18 ;  /* 0x0000000203037211 */ /* 0x001fe400078ec0ff */
[----:B------:R-:W-:-:S03]  /*104a0*/  SHF.L.U32 R2, R0, 0x1f, RZ ;  /* 0x0000001f00027819 */ /* 0x000fc600000006ff */
[----:B------:R-:W-:-:S04]  /*104b0*/  VIADD R3, R3, 0x48 ;  /* 0x0000004803037836 */ /* 0x000fc80000000000 */
[C---:B------:R-:W-:Y:S02]  /*104c0*/  IMAD R7, R8.reuse, 0x8, R3 ;  /* 0x0000000808077824 */ /* 0x040fe400078e0203 */
[----:B------:R-:W-:Y:S02]  /*104d0*/  VIADD R8, R8, 0x1 ;  /* 0x0000000108087836 */ /* 0x000fe40000000000 */
[----:B------:R-:W0:Y:S03]  /*104e0*/  SYNCS.PHASECHK.TRANS64.TRYWAIT P0, [R7+URZ], R2 ;  /* 0x00000002070075a7 */ /* 0x000e26000800017f */
[----:B------:R-:W-:-:S04]  /*104f0*/  ISETP.NE.AND P1, PT, R8, 0x9, PT ;  /* 0x000000090800780c */ /* 0x000fc80003f25270 */
[----:B------:R-:W-:Y:S02]  /*10500*/  SEL R5, RZ, 0x1, P1 ;  /* 0x00000001ff057807 */ /* 0x000fe40000800000 */
[----:B------:R-:W-:Y:S02]  /*10510*/  SEL R8, R8, RZ, P1 ;  /* 0x000000ff08087207 */ /* 0x000fe40000800000 */
[----:B------:R-:W-:-:S03]  /*10520*/  LOP3.LUT R5, R0, R5, RZ, 0x3c, !PT ;  /* 0x0000000500057212 */ /* 0x000fc600078e3cff */
[----:B------:R-:W-:Y:S01]  /*10530*/  IMAD R9, R8, 0x8, R3 ;  /* 0x0000000808097824 */ /* 0x000fe200078e0203 */
[----:B------:R-:W-:Y:S01]  /*10540*/  SHF.L.U32 R4, R5, 0x1f, RZ ;  /* 0x0000001f05047819 */ /* 0x000fe200000006ff */
[----:B0-----:R-:W-:Y:S06]  /*10550*/  @!P0 BRA `(.L_x_320) ;  /* 0x0000000400a08947 */ /* 0x001fec0003800000 */
.L_x_336:
[----:B------:R-:W1:Y:S01]  /*10560*/  SYNCS.PHASECHK.TRANS64.TRYWAIT P0, [R9+URZ], R4 ;  /* 0x00000004090075a7 */ /* 0x000e62000800017f */
[----:B------:R-:W-:-:S05]  /*10570*/  VIADD R0, R8, 0x1 ;  /* 0x0000000108007836 */ /* 0x000fca0000000000 */
[----:B------:R-:W-:-:S04]  /*10580*/  ISETP.NE.AND P1, PT, R0, 0x9, PT ;  /* 0x000000090000780c */ /* 0x000fc80003f25270 */
[----:B0-----:R-:W-:Y:S02]  /*10590*/  SEL R2, RZ, 0x1, P1 ;  /* 0x00000001ff027807 */ /* 0x001fe40000800000 */
[----:B------:R-:W-:Y:S02]  /*105a0*/  SEL R0, R0, RZ, P1 ;  /* 0x000000ff00007207 */ /* 0x000fe40000800000 */
[----:B------:R-:W-:-:S03]  /*105b0*/  LOP3.LUT R7, R5, R2, RZ, 0x3c, !PT ;  /* 0x0000000205077212 */ /* 0x000fc600078e3cff */
[----:B------:R-:W-:Y:S01]  /*105c0*/  IMAD R6, R0, 0x8, R3 ;  /* 0x0000000800067824 */ /* 0x000fe200078e0203 */
[----:B------:R-:W-:Y:S01]  /*105d0*/  SHF.L.U32 R5, R7, 0x1f, RZ ;  /* 0x0000001f07057819 */ /* 0x000fe200000006ff */
[----:B-1----:R-:W-:Y:S06]  /*105e0*/  @!P0 BRA `(.L_x_321) ;  /* 0x0000000400908947 */ /* 0x002fec0003800000 */
.L_x_337:
[----:B------:R-:W1:Y:S01]  /*105f0*/  SYNCS.PHASECHK.TRANS64.TRYWAIT P0, [R6+URZ], R5 ;  /* 0x00000005060075a7 */ /* 0x000e62000800017f */
[----:B------:R-:W-:-:S05]  /*10600*/  VIADD R0, R0, 0x1 ;  /* 0x0000000100007836 */ /* 0x000fca0000000000 */
[----:B------:R-:W-:-:S04]  /*10610*/  ISETP.NE.AND P1, PT, R0, 0x9, PT ;  /* 0x000000090000780c */ /* 0x000fc80003f25270 */
[----:B------:R-:W-:Y:S02]  /*10620*/  SEL R2, RZ, 0x1, P1 ;  /* 0x00000001ff027807 */ /* 0x000fe40000800000 */
[----:B------:R-:W-:Y:S02]  /*10630*/  SEL R0, R0, RZ, P1 ;  /* 0x000000ff00007207 */ /* 0x000fe40000800000 */
[----:B------:R-:W-:-:S03]  /*10640*/  LOP3.LUT R7, R7, R2, RZ, 0x3c, !PT ;  /* 0x0000000207077212 */ /* 0x000fc600078e3cff */
[----:B0-----:R-:W-:Y:S01]  /*10650*/  IMAD R9, R0, 0x8, R3 ;  /* 0x0000000800097824 */ /* 0x001fe200078e0203 */
[----:B------:R-:W-:Y:S01]  /*10660*/  SHF.L.U32 R4, R7, 0x1f, RZ ;  /* 0x0000001f07047819 */ /* 0x000fe200000006ff */
[----:B-1----:R-:W-:Y:S06]  /*10670*/  @!P0 BRA `(.L_x_322) ;  /* 0x0000000400808947 */ /* 0x002fec0003800000 */
.L_x_338:
        /* <DEDUP_REMOVED lines=9> */
.L_x_339:
        /* <DEDUP_REMOVED lines=9> */
.L_x_340:
        /* <DEDUP_REMOVED lines=9> */
.L_x_341:
        /* <DEDUP_REMOVED lines=9> */
.L_x_342:
[----:B------:R-:W1:Y:S01]  /*108c0*/  SYNCS.PHASECHK.TRANS64.TRYWAIT P0, [R9+URZ], R4 ;  /* 0x00000004090075a7 */ /* 0x000e62000800017f */
[----:B------:R-:W-:-:S05]  /*108d0*/  VIADD R0, R0, 0x1 ;  /* 0x0000000100007836 */ /* 0x000fca0000000000 */
[----:B------:R-:W-:-:S04]  /*108e0*/  ISETP.NE.AND P1, PT, R0, 0x9, PT ;  /* 0x000000090000780c */ /* 0x000fc80003f25270 */
[----:B------:R-:W-:Y:S02]  /*108f0*/  SEL R2, RZ, 0x1, P1 ;  /* 0x00000001ff027807 */ /* 0x000fe40000800000 */
[----:B------:R-:W-:Y:S02]  /*10900*/  SEL R0, R0, RZ, P1 ;  /* 0x000000ff00007207 */ /* 0x000fe40000800000 */
[----:B------:R-:W-:Y:S01]  /*10910*/  LOP3.LUT R2, R7, R2, RZ, 0x3c, !PT ;  /* 0x0000000207027212 */ /* 0x000fe200078e3cff */
[----:B-1----:R-:W-:Y:S06]  /*10920*/  @!P0 BRA `(.L_x_327) ;  /* 0x0000000400388947 */ /* 0x002fec0003800000 */
.L_x_343:
[----:B------:R-:W-:Y:S01]  /*10930*/  IMAD R3, R0, 0x8, R3 ;  /* 0x0000000800037824 */ /* 0x000fe200078e0203 */
[----:B------:R-:W-:-:S07]  /*10940*/  SHF.L.U32 R0, R2, 0x1f, RZ ;  /* 0x0000001f02007819 */ /* 0x000fce00000006ff */
.L_x_328:
[----:B--2---:R2:W3:Y:S02]  /*10950*/  SYNCS.PHASECHK.TRANS64.TRYWAIT P0, [R3+URZ], R0 ;  /* 0x00000000030075a7 */ /* 0x0044e4000800017f */
[----:B---3--:R-:W-:Y:S05]  /*10960*/  @!P0 NANOSLEEP.SYNCS 0x989680 ;  /* 0x009896800000895d */ /* 0x008fea0003900000 */
[----:B------:R-:W3:Y:S02]  /*10970*/  @!P0 SYNCS.PHASECHK.TRANS64 P0, [R3+URZ], R0 ;  /* 0x00000000030085a7 */ /* 0x000ee4000800007f */
[----:B---3--:R-:W-:Y:S05]  /*10980*/  @!P0 BRA `(.L_x_328) ;  /* 0xfffffffc00f08947 */ /* 0x008fea000383ffff */
.L_x_318:
[----:B------:R-:W-:Y:S05]  /*10990*/  BSYNC B0 ;  /* 0x0000000000007941 */ /* 0x000fea0003800000 */
.L_x_317:
[----:B------:R-:W-:Y:S05]  /*109a0*/  EXIT ;  /* 0x000000000000794d */ /* 0x000fea0003800000 */
.L_x_22:
[----:B-1----:R-:W-:-:S04]  /*109b0*/  IMAD.U32 R3, RZ, RZ, UR6 ;  /* 0x00000006ff037e24 */ /* 0x002fc8000f8e00ff */
[----:B------:R1:W2:Y:S03]  /*109c0*/  SYNCS.PHASECHK.TRANS64.TRYWAIT P0, [R3+URZ], R0 ;  /* 0x00000000030075a7 */ /* 0x0002a6000800017f */
[----:B--2---:R-:W-:Y:S05]  /*109d0*/  @!P0 NANOSLEEP.SYNCS 0x989680 ;  /* 0x009896800000895d */ /* 0x004fea0003900000 */
[----:B------:R-:W2:Y:S02]  /*109e0*/  @!P0 SYNCS.PHASECHK.TRANS64 P0, [R3+URZ], R0 ;  /* 0x00000000030085a7 */ /* 0x000ea4000800007f */
[----:B--2---:R-:W-:Y:S05]  /*109f0*/  @!P0 BRA `(.L_x_22) ;  /* 0xfffffffc00ec8947 */ /* 0x004fea000383ffff */
[----:B------:R-:W-:Y:S05]  /*10a00*/  BRA `(.L_x_21) ;  /* 0xffffff14003c7947 */ /* 0x000fea000383ffff */
.L_x_28:
[----:B-----5:R1:W-:Y:S02]  /*10a10*/  STL [R1+0x90], R0 ;  /* 0x0000900001007387 */ /* 0x0203e40000100800 */
[----:B-1----:R-:W-:-:S04]  /*10a20*/  IMAD.U32 R0, RZ, RZ, UR16 ;  /* 0x00000010ff007e24 */ /* 0x002fc8000f8e00ff */
[----:B------:R1:W2:Y:S03]  /*10a30*/  SYNCS.PHASECHK.TRANS64.TRYWAIT P0, [R0+URZ], R229 ;  /* 0x000000e5000075a7 */ /* 0x0002a6000800017f */
[----:B--2---:R-:W-:Y:S05]  /*10a40*/  @!P0 NANOSLEEP.SYNCS 0x989680 ;  /* 0x009896800000895d */ /* 0x004fea0003900000 */
[----:B------:R1:W2:Y:S02]  /*10a50*/  @!P0 SYNCS.PHASECHK.TRANS64 P0, [R0+URZ], R229 ;  /* 0x000000e5000085a7 */ /* 0x0002a4000800007f */
[----:B-1----:R1:W5:Y:S02]  /*10a60*/  LDL.LU R0, [R1+0x90] ;  /* 0x0000900001007983 */ /* 0x0023640000300800 */
[----:B-12---:R-:W-:Y:S05]  /*10a70*/  @!P0 BRA `(.L_x_28) ;  /* 0xfffffffc00e48947 */ /* 0x006fea000383ffff */
[----:B------:R-:W-:Y:S05]  /*10a80*/  BRA `(.L_x_27) ;  /* 0xffffff2400d07947 */ /* 0x000fea000383ffff */
.L_x_305:
[----:B------:R-:W-:Y:S01]  /*10a90*/  BSSY B1, `(.L_x_329) ;  /* 0x0000006000017945 */ /* 0x000fe20003800000 */
[----:B------:R-:W-:-:S07]  /*10aa0*/  IMAD.MOV.U32 R2, RZ, RZ, -0x1 ;  /* 0xffffffffff027424 */ /* 0x000fce00078e00ff */
[----:B------:R-:W-:Y:S05]  /*10ab0*/  WARPSYNC.COLLECTIVE R2, `(.L_x_330) ;  /* 0x00000000020c7348 */ /* 0x000fea0003c00000 */
[----:B------:R-:W-:Y:S02]  /*10ac0*/  ELECT P0, UR62, PT ;  /* 0x00000000003e782f */ /* 0x000fe40003800000 */
[----:B------:R-:W-:Y:S01]  /*10ad0*/  MOV R2, UR62 ;  /* 0x0000003e00027c02 */ /* 0x000fe20008000f00 */
[----:B------:R-:W-:Y:S10]  /*10ae0*/  ENDCOLLECTIVE ;  /* 0x000000000000791b */ /* 0x000ff40003800000 */
.L_x_330:
[----:B------:R-:W-:Y:S05]  /*10af0*/  BSYNC B1 ;  /* 0x0000000000017941 */ /* 0x000fea0003800000 */
.L_x_329:
[----:B------:R-:W-:Y:S05]  /*10b00*/  BRA `(.L_x_331) ;  /* 0xffffffec00507947 */ /* 0x000fea000383ffff */
.L_x_308:
[----:B0-----:R0:W2:Y:S02]  /*10b10*/  SYNCS.PHASECHK.TRANS64.TRYWAIT P0, [R11+URZ+0x48], R4 ;  /* 0x000048040b0075a7 */ /* 0x0010a4000800017f */
[----:B--2---:R-:W-:Y:S05]  /*10b20*/  @!P0 NANOSLEEP.SYNCS 0x989680 ;  /* 0x009896800000895d */ /* 0x004fea0003900000 */
[----:B------:R-:W2:Y:S02]  /*10b30*/  @!P0 SYNCS.PHASECHK.TRANS64 P0, [R11+URZ+0x48], R4 ;  /* 0x000048040b0085a7 */ /* 0x000ea4000800007f */
[----:B--2---:R-:W-:Y:S05]  /*10b40*/  @!P0 BRA `(.L_x_308) ;  /* 0xfffffffc00f08947 */ /* 0x004fea000383ffff */
[----:B------:R-:W-:Y:S05]  /*10b50*/  BRA `(.L_x_332) ;  /* 0xffffffec00907947 */ /* 0x000fea000383ffff */
.L_x_316:
[----:B------:R-:W-:Y:S01]  /*10b60*/  BSSY B0, `(.L_x_333) ;  /* 0x0000006000007945 */ /* 0x000fe20003800000 */
[----:B------:R-:W-:-:S07]  /*10b70*/  IMAD.MOV.U32 R2, RZ, RZ, -0x1 ;  /* 0xffffffffff027424 */ /* 0x000fce00078e00ff */
[----:B------:R-:W-:Y:S05]  /*10b80*/  WARPSYNC.COLLECTIVE R2, `(.L_x_334) ;  /* 0x00000000020c7348 */ /* 0x000fea0003c00000 */
[----:B------:R-:W-:Y:S02]  /*10b90*/  ELECT P0, UR62, PT ;  /* 0x00000000003e782f */ /* 0x000fe40003800000 */
[----:B------:R-:W-:Y:S01]  /*10ba0*/  MOV R2, UR62 ;  /* 0x0000003e00027c02 */ /* 0x000fe20008000f00 */
[----:B------:R-:W-:Y:S10]  /*10bb0*/  ENDCOLLECTIVE ;  /* 0x000000000000791b */ /* 0x000ff40003800000 */
.L_x_334:
[----:B------:R-:W-:Y:S05]  /*10bc0*/  BSYNC B0 ;  /* 0x0000000000007941 */ /* 0x000fea0003800000 */
.L_x_333:
[----:B------:R-:W-:Y:S05]  /*10bd0*/  BRA `(.L_x_335) ;  /* 0xfffffff800087947 */ /* 0x000fea000383ffff */
.L_x_320:
[----:B0-----:R0:W1:Y:S02]  /*10be0*/  SYNCS.PHASECHK.TRANS64.TRYWAIT P0, [R7+URZ], R2 ;  /* 0x00000002070075a7 */ /* 0x001064000800017f */
[----:B-1----:R-:W-:Y:S05]  /*10bf0*/  @!P0 NANOSLEEP.SYNCS 0x989680 ;  /* 0x009896800000895d */ /* 0x002fea0003900000 */
[----:B------:R-:W1:Y:S02]  /*10c00*/  @!P0 SYNCS.PHASECHK.TRANS64 P0, [R7+URZ], R2 ;  /* 0x00000002070085a7 */ /* 0x000e64000800007f */
[----:B-1----:R-:W-:Y:S05]  /*10c10*/  @!P0 BRA `(.L_x_320) ;  /* 0xfffffffc00f08947 */ /* 0x002fea000383ffff */
[----:B------:R-:W-:Y:S05]  /*10c20*/  BRA `(.L_x_336) ;  /* 0xfffffff8004c7947 */ /* 0x000fea000383ffff */
.L_x_321:
[----:B0-----:R0:W1:Y:S02]  /*10c30*/  SYNCS.PHASECHK.TRANS64.TRYWAIT P0, [R9+URZ], R4 ;  /* 0x00000004090075a7 */ /* 0x001064000800017f */
[----:B-1----:R-:W-:Y:S05]  /*10c40*/  @!P0 NANOSLEEP.SYNCS 0x989680 ;  /* 0x009896800000895d */ /* 0x002fea0003900000 */
[----:B------:R-:W1:Y:S02]  /*10c50*/  @!P0 SYNCS.PHASECHK.TRANS64 P0, [R9+URZ], R4 ;  /* 0x00000004090085a7 */ /* 0x000e64000800007f */
[----:B-1----:R-:W-:Y:S05]  /*10c60*/  @!P0 BRA `(.L_x_321) ;  /* 0xfffffffc00f08947 */ /* 0x002fea000383ffff */
[----:B------:R-:W-:Y:S05]  /*10c70*/  BRA `(.L_x_337) ;  /* 0xfffffff8005c7947 */ /* 0x000fea000383ffff */
.L_x_322:
[----:B0-----:R0:W1:Y:S02]  /*10c80*/  SYNCS.PHASECHK.TRANS64.TRYWAIT P0, [R6+URZ], R5 ;  /* 0x00000005060075a7 */ /* 0x001064000800017f */
[----:B-1----:R-:W-:Y:S05]  /*10c90*/  @!P0 NANOSLEEP.SYNCS 0x989680 ;  /* 0x009896800000895d */ /* 0x002fea0003900000 */
[----:B------:R-:W1:Y:S02]  /*10ca0*/  @!P0 SYNCS.PHASECHK.TRANS64 P0, [R6+URZ], R5 ;  /* 0x00000005060085a7 */ /* 0x000e64000800007f */
[----:B-1----:R-:W-:Y:S05]  /*10cb0*/  @!P0 BRA `(.L_x_322) ;  /* 0xfffffffc00f08947 */ /* 0x002fea000383ffff */
[----:B------:R-:W-:Y:S05]  /*10cc0*/  BRA `(.L_x_338) ;  /* 0xfffffff8006c7947 */ /* 0x000fea000383ffff */
.L_x_323:
[----:B0-----:R0:W1:Y:S02]  /*10cd0*/  SYNCS.PHASECHK.TRANS64.TRYWAIT P0, [R9+URZ], R4 ;  /* 0x00000004090075a7 */ /* 0x001064000800017f */
[----:B-1----:R-:W-:Y:S05]  /*10ce0*/  @!P0 NANOSLEEP.SYNCS 0x989680 ;  /* 0x009896800000895d */ /* 0x002fea0003900000 */
[----:B------:R-:W1:Y:S02]  /*10cf0*/  @!P0 SYNCS.PHASECHK.TRANS64 P0, [R9+URZ], R4 ;  /* 0x00000004090085a7 */ /* 0x000e64000800007f */
[----:B-1----:R-:W-:Y:S05]  /*10d00*/  @!P0 BRA `(.L_x_323) ;  /* 0xfffffffc00f08947 */ /* 0x002fea000383ffff */
[----:B------:R-:W-:Y:S05]  /*10d10*/  BRA `(.L_x_339) ;  /* 0xfffffff8007c7947 */ /* 0x000fea000383ffff */
.L_x_324:
[----:B0-----:R0:W1:Y:S02]  /*10d20*/  SYNCS.PHASECHK.TRANS64.TRYWAIT P0, [R6+URZ], R5 ;  /* 0x00000005060075a7 */ /* 0x001064000800017f */
[----:B-1----:R-:W-:Y:S05]  /*10d30*/  @!P0 NANOSLEEP.SYNCS 0x989680 ;  /* 0x009896800000895d */ /* 0x002fea0003900000 */
[----:B------:R-:W1:Y:S02]  /*10d40*/  @!P0 SYNCS.PHASECHK.TRANS64 P0, [R6+URZ], R5 ;  /* 0x00000005060085a7 */ /* 0x000e64000800007f */
[----:B-1----:R-:W-:Y:S05]  /*10d50*/  @!P0 BRA `(.L_x_324) ;  /* 0xfffffffc00f08947 */ /* 0x002fea000383ffff */
[----:B------:R-:W-:Y:S05]  /*10d60*/  BRA `(.L_x_340) ;  /* 0xfffffff8008c7947 */ /* 0x000fea000383ffff */
.L_x_325:
[----:B0-----:R0:W1:Y:S02]  /*10d70*/  SYNCS.PHASECHK.TRANS64.TRYWAIT P0, [R9+URZ], R4 ;  /* 0x00000004090075a7 */ /* 0x001064000800017f */
[----:B-1----:R-:W-:Y:S05]  /*10d80*/  @!P0 NANOSLEEP.SYNCS 0x989680 ;  /* 0x009896800000895d */ /* 0x002fea0003900000 */
[----:B------:R-:W1:Y:S02]  /*10d90*/  @!P0 SYNCS.PHASECHK.TRANS64 P0, [R9+URZ], R4 ;  /* 0x00000004090085a7 */ /* 0x000e64000800007f */
[----:B-1----:R-:W-:Y:S05]  /*10da0*/  @!P0 BRA `(.L_x_325) ;  /* 0xfffffffc00f08947 */ /* 0x002fea000383ffff */
[----:B------:R-:W-:Y:S05]  /*10db0*/  BRA `(.L_x_341) ;  /* 0xfffffff8009c7947 */ /* 0x000fea000383ffff */
.L_x_326:
[----:B0-----:R0:W1:Y:S02]  /*10dc0*/  SYNCS.PHASECHK.TRANS64.TRYWAIT P0, [R6+URZ], R5 ;  /* 0x00000005060075a7 */ /* 0x001064000800017f */
[----:B-1----:R-:W-:Y:S05]  /*10dd0*/  @!P0 NANOSLEEP.SYNCS 0x989680 ;  /* 0x009896800000895d */ /* 0x002fea0003900000 */
[----:B------:R-:W1:Y:S02]  /*10de0*/  @!P0 SYNCS.PHASECHK.TRANS64 P0, [R6+URZ], R5 ;  /* 0x00000005060085a7 */ /* 0x000e64000800007f */
[----:B-1----:R-:W-:Y:S05]  /*10df0*/  @!P0 BRA `(.L_x_326) ;  /* 0xfffffffc00f08947 */ /* 0x002fea000383ffff */
[----:B------:R-:W-:Y:S05]  /*10e00*/  BRA `(.L_x_342) ;  /* 0xfffffff800ac7947 */ /* 0x000fea000383ffff */
.L_x_327:
[----:B-1----:R1:W2:Y:S02]  /*10e10*/  SYNCS.PHASECHK.TRANS64.TRYWAIT P0, [R9+URZ], R4 ;  /* 0x00000004090075a7 */ /* 0x0022a4000800017f */
[----:B--2---:R-:W-:Y:S05]  /*10e20*/  @!P0 NANOSLEEP.SYNCS 0x989680 ;  /* 0x009896800000895d */ /* 0x004fea0003900000 */
[----:B------:R-:W2:Y:S02]  /*10e30*/  @!P0 SYNCS.PHASECHK.TRANS64 P0, [R9+URZ], R4 ;  /* 0x00000004090085a7 */ /* 0x000ea4000800007f */
[----:B--2---:R-:W-:Y:S05]  /*10e40*/  @!P0 BRA `(.L_x_327) ;  /* 0xfffffffc00f08947 */ /* 0x004fea000383ffff */
[----:B------:R-:W-:Y:S05]  /*10e50*/  BRA `(.L_x_343) ;  /* 0xfffffff800b47947 */ /* 0x000fea000383ffff */
.L_x_344:
[----:B------:R-:W-:-:S00]  /*10e60*/  BRA `(.L_x_344) ;  /* 0xfffffffc00fc7947 */ /* 0x000fc0000383ffff */
[----:B------:R-:W-:-:S00]  /*10e70*/  NOP ;  /* 0x0000000000007918 */ /* 0x000fc00000000000 */
        /* <DEDUP_REMOVED lines=8> */
.L_x_345:


//--------------------- .nv.shared._ZN7cutlass13device_kernelINS_4gemm6kernel13GemmUniversalIN4cute5tupleIJiiiiEEENS1_10collective13CollectiveMmaINS1_37MainloopSm90TmaGmmaWarpSpecializedFP8ILi9ENS5_IJNS4_1CILi2EEESB_NSA_ILi1EEEEEENS1_35KernelTmaWarpSpecializedCooperativeEEENS5_IJNSA_ILi256EEENSA_ILi128EEENSA_ILi64EEEEEENS_12float_e5m2_tENS5_IJlSC_lEEESK_SL_NS4_8TiledMMAINS4_8MMA_AtomIJNS4_4SM904GMMA31MMA_64x128x32_F32E5M2E5M2_SS_TNILNSP_7ScaleInE1ELSR_1EEEEEENS4_6LayoutINS5_IJSB_SC_SC_EEENS5_IJSC_NSA_ILi0EEESW_EEEEENS5_IJNS4_10UnderscoreESZ_SZ_EEEEENS4_23SM90_TMA_LOAD_MULTICASTENS4_14ComposedLayoutINS4_7SwizzleILi2ELi4ELi3EEENS4_18smem_ptr_flag_bitsILi8EEENSU_INS5_IJNSA_ILi8EEESI_EEENS5_IJSI_SC_EEEEEEEvNS4_8identityES12_S1C_vS1D_EENS_8epilogue10collective6detail29Sm90TmaWarpSpecializedAdapterINS1G_15DefaultEpilogueISK_SL_SL_NS1F_6thread17LinearCombinationISK_Li1EffLNS1K_9ScaleType4KindE0ELNS_15FloatRoundStyleE2ESK_EENS1_15EpilogueDefaultEEEEEvvEEEEvNT_6ParamsE --------------------------
	.section	.nv.shared._ZN7cutlass13device_kernelINS_4gemm6kernel13GemmUniversalIN4cute5tupleIJiiiiEEENS1_10collective13CollectiveMmaINS1_37MainloopSm90TmaGmmaWarpSpecializedFP8ILi9ENS5_IJNS4_1CILi2EEESB_NSA_ILi1EEEEEENS1_35KernelTmaWarpSpecializedCooperativeEEENS5_IJNSA_ILi256EEENSA_ILi128EEENSA_ILi64EEEEEENS_12float_e5m2_tENS5_IJlSC_lEEESK_SL_NS4_8TiledMMAINS4_8MMA_AtomIJNS4_4SM904GMMA31MMA_64x128x32_F32E5M2E5M2_SS_TNILNSP_7ScaleInE1ELSR_1EEEEEENS4_6LayoutINS5_IJSB_SC_SC_EEENS5_IJSC_NSA_ILi0EEESW_EEEEENS5_IJNS4_10UnderscoreESZ_SZ_EEEEENS4_23SM90_TMA_LOAD_MULTICASTENS4_14ComposedLayoutINS4_7SwizzleILi2ELi4ELi3EEENS4_18smem_ptr_flag_bitsILi8EEENSU_INS5_IJNSA_ILi8EEESI_EEENS5_IJSI_SC_EEEEEEEvNS4_8identityES12_S1C_vS1D_EENS_8epilogue10collective6detail29Sm90TmaWarpSpecializedAdapterINS1G_15DefaultEpilogueISK_SL_SL_NS1F_6thread17LinearCombinationISK_Li1EffLNS1K_9ScaleType4KindE0ELNS_15FloatRoundStyleE2ESK_EENS1_15EpilogueDefaultEEEEEvvEEEEvNT_6ParamsE,"aw",@nobits
	.sectionflags	@""
	.align	16
	.zero		1024


//--------------------- .nv.shared.reserved.0     --------------------------
	.section	.nv.shared.reserved.0,"aw",@nobits
	.weak		__nv_reservedSMEM_offset_0_alias
	.size		__nv_reservedSMEM_offset_0_alias, 0, 0
	.other		__nv_reservedSMEM_offset_0_alias,@"STO_CUDA_RESERVED_SHARED STV_DEFAULT"
__nv_reservedSMEM_offset_0_alias:
	.zero		0


//--------------------- .nv.global                --------------------------
	.section	.nv.global,"aw",@nobits
.nv.global:
	.type		_ZN40_INTERNAL_6723b96c_4_k_cu_33928b3a_214644cute1_E,@object
	.size		_ZN40_INTERNAL_6723b96c_4_k_cu_33928b3a_214644cute1_E,(_ZN40_INTERNAL_6723b96c_4_k_cu_33928b3a_214644cuda3std3__45__cpo6cbeginE - _ZN40_INTERNAL_6723b96c_4_k_cu_33928b3a_214644cute1_E)
_ZN40_INTERNAL_6723b96c_4_k_cu_33928b3a_214644cute1_E:
	.zero		1
	.type		_ZN40_INTERNAL_6723b96c_4_k_cu_33928b3a_214644cuda3std3__45__cpo6cbeginE,@object
	.size		_ZN40_INTERNAL_6723b96c_4_k_cu_33928b3a_214644cuda3std3__45__cpo6cbeginE,(_ZN40_INTERNAL_6723b96c_4_k_cu_33928b3a_214644cuda3std3__48in_placeE - _ZN40_INTERNAL_6723b96c_4_k_cu_33928b3a_214644cuda3std3__45__cpo6cbeginE)
_ZN40_INTERNAL_6723b96c_4_k_cu_33928b3a_214644cuda3std3__45__cpo6cbeginE:
	.zero		1
	.type		_ZN40_INTERNAL_6723b96c_4_k_cu_33928b3a_214644cuda3std3__48in_placeE,@object
	.size		_ZN40_INTERNAL_6723b96c_4_k_cu_33928b3a_214644cuda3std3__48in_placeE,(_ZN40_INTERNAL_6723b96c_4_k_cu_33928b3a_214644cuda3std6ranges3__45__cpo9iter_moveE - _ZN40_INTERNAL_6723b96c_4_k_cu_33928b3a_214644cuda3std3__48in_placeE)
_ZN40_INTERNAL_6723b96c_4_k_cu_33928b3a_214644cuda3std3__48in_placeE:
	.zero		1
	.type		_ZN40_INTERNAL_6723b96c_4_k_cu_33928b3a_214644cuda3std6ranges3__45__cpo9iter_moveE,@object
	.size		_ZN40_INTERNAL_6723b96c_4_k_cu_33928b3a_214644cuda3std6ranges3__45__cpo9iter_moveE,(_ZN40_INTERNAL_6723b96c_4_k_cu_33928b3a_214644cuda3std3__45__cpo5beginE - _ZN40_INTERNAL_6723b96c_4_k_cu_33928b3a_214644cuda3std6ranges3__45__cpo9iter_moveE)
_ZN40_INTERNAL_6723b96c_4_k_cu_33928b3a_214644cuda3std6ranges3__45__cpo9iter_moveE:
	.zero		1
	.type		_ZN40_INTERNAL_6723b96c_4_k_cu_33928b3a_214644cuda3std3__45__cpo5beginE,@object
	.size		_ZN40_INTERNAL_6723b96c_4_k_cu_33928b3a_214644cuda3std3__45__cpo5beginE,(_ZN40_INTERNAL_6723b96c_4_k_cu_33928b3a_214644cuda3std3__442_GLOBAL__N__6723b96c_4_k_cu_33928b3a_214646ignoreE - _ZN40_INTERNAL_6723b96c_4_k_cu_33928b3a_214644cuda3std3__45__cpo5beginE)
_ZN40_INTERNAL_6723b96c_4_k_cu_33928b3a_214644cuda3std3__45__cpo5beginE:
	.zero		1
	.type		_ZN40_INTERNAL_6723b96c_4_k_cu_33928b3a_214644cuda3std3__442_GLOBAL__N__6723b96c_4_k_cu_33928b3a_214646ignoreE,@object
	.size		_ZN40_INTERNAL_6723b96c_4_k_cu_33928b3a_214644cuda3std3__442_GLOBAL__N__6723b96c_4_k_cu_33928b3a_214646ignoreE,(_ZN40_INTERNAL_6723b96c_4_k_cu_33928b3a_214644cute7productE - _ZN40_INTERNAL_6723b96c_4_k_cu_33928b3a_214644cuda3std3__442_GLOBAL__N__6723b96c_4_k_cu_33928b3a_214646ignoreE)
_ZN40_INTERNAL_6723b96c_4_k_cu_33928b3a_214644cuda3std3__442_GLOBAL__N__6723b96c_4_k_cu_33928b3a_214646ignoreE:
	.zero		1
	.type		_ZN40_INTERNAL_6723b96c_4_k_cu_33928b3a_214644cute7productE,@object
	.size		_ZN40_INTERNAL_6723b96c_4_k_cu_33928b3a_214644cute7productE,(_ZN40_INTERNAL_6723b96c_4_k_cu_33928b3a_214644cuda3std3__45__cpo3endE - _ZN40_INTERNAL_6723b96c_4_k_cu_33928b3a_214644cute7productE)
_ZN40_INTERNAL_6723b96c_4_k_cu_33928b3a_214644cute7productE:
	.zero		1
	.type		_ZN40_INTERNAL_6723b96c_4_k_cu_33928b3a_214644cuda3std3__45__cpo3endE,@object
	.size		_ZN40_INTERNAL_6723b96c_4_k_cu_33928b3a_214644cuda3std3__45__cpo3endE,(_ZN40_INTERNAL_6723b96c_4_k_cu_33928b3a_214644cuda3std3__419piecewise_constructE - _ZN40_INTERNAL_6723b96c_4_k_cu_33928b3a_214644cuda3std3__45__cpo3endE)
_ZN40_INTERNAL_6723b96c_4_k_cu_33928b3a_214644cuda3std3__45__cpo3endE:
	.zero		1
	.type		_ZN40_INTERNAL_6723b96c_4_k_cu_33928b3a_214644cuda3std3__419piecewise_constructE,@object
	.size		_ZN40_INTERNAL_6723b96c_4_k_cu_33928b3a_214644cuda3std3__419piecewise_constructE,(_ZN40_INTERNAL_6723b96c_4_k_cu_33928b3a_214644cuda3std3__45__cpo4cendE - _ZN40_INTERNAL_6723b96c_4_k_cu_33928b3a_214644cuda3std3__419piecewise_constructE)
_ZN40_INTERNAL_6723b96c_4_k_cu_33928b3a_214644cuda3std3__419piecewise_constructE:
	.zero		1
	.type		_ZN40_INTERNAL_6723b96c_4_k_cu_33928b3a_214644cuda3std3__45__cpo4cendE,@object
	.size		_ZN40_INTERNAL_6723b96c_4_k_cu_33928b3a_214644cuda3std3__45__cpo4cendE,(_ZN40_INTERNAL_6723b96c_4_k_cu_33928b3a_214644cuda3std6ranges3__45__cpo4swapE - _ZN40_INTERNAL_6723b96c_4_k_cu_33928b3a_214644cuda3std3__45__cpo4cendE)
_ZN40_INTERNAL_6723b96c_4_k_cu_33928b3a_214644cuda3std3__45__cpo4cendE:
	.zero		1
	.type		_ZN40_INTERNAL_6723b96c_4_k_cu_33928b3a_214644cuda3std6ranges3__45__cpo4swapE,@object
	.size		_ZN40_INTERNAL_6723b96c_4_k_cu_33928b3a_214644cuda3std6ranges3__45__cpo4swapE,(.L_7 - _ZN40_INTERNAL_6723b96c_4_k_cu_33928b3a_214644cuda3std6ranges3__45__cpo4swapE)
_ZN40_INTERNAL_6723b96c_4_k_cu_33928b3a_214644cuda3std6ranges3__45__cpo4swapE:
	.zero		1
.L_7:


//--------------------- .nv.constant0._ZN7cutlass13device_kernelINS_4gemm6kernel13GemmUniversalIN4cute5tupleIJiiiiEEENS1_10collective13CollectiveMmaINS1_37MainloopSm90TmaGmmaWarpSpecializedFP8ILi9ENS5_IJNS4_1CILi2EEESB_NSA_ILi1EEEEEENS1_35KernelTmaWarpSpecializedCooperativeEEENS5_IJNSA_ILi256EEENSA_ILi128EEENSA_ILi64EEEEEENS_12float_e5m2_tENS5_IJlSC_lEEESK_SL_NS4_8TiledMMAINS4_8MMA_AtomIJNS4_4SM904GMMA31MMA_64x128x32_F32E5M2E5M2_SS_TNILNSP_7ScaleInE1ELSR_1EEEEEENS4_6LayoutINS5_IJSB_SC_SC_EEENS5_IJSC_NSA_ILi0EEESW_EEEEENS5_IJNS4_10UnderscoreESZ_SZ_EEEEENS4_23SM90_TMA_LOAD_MULTICASTENS4_14ComposedLayoutINS4_7SwizzleILi2ELi4ELi3EEENS4_18smem_ptr_flag_bitsILi8EEENSU_INS5_IJNSA_ILi8EEESI_EEENS5_IJSI_SC_EEEEEEEvNS4_8identityES12_S1C_vS1D_EENS_8epilogue10collective6detail29Sm90TmaWarpSpecializedAdapterINS1G_15DefaultEpilogueISK_SL_SL_NS1F_6thread17LinearCombinationISK_Li1EffLNS1K_9ScaleType4KindE0ELNS_15FloatRoundStyleE2ESK_EENS1_15EpilogueDefaultEEEEEvvEEEEvNT_6ParamsE --------------------------
	.section	.nv.constant0._ZN7cutlass13device_kernelINS_4gemm6kernel13GemmUniversalIN4cute5tupleIJiiiiEEENS1_10collective13CollectiveMmaINS1_37MainloopSm90TmaGmmaWarpSpecializedFP8ILi9ENS5_IJNS4_1CILi2EEESB_NSA_ILi1EEEEEENS1_35KernelTmaWarpSpecializedCooperativeEEENS5_IJNSA_ILi256EEENSA_ILi128EEENSA_ILi64EEEEEENS_12float_e5m2_tENS5_IJlSC_lEEESK_SL_NS4_8TiledMMAINS4_8MMA_AtomIJNS4_4SM904GMMA31MMA_64x128x32_F32E5M2E5M2_SS_TNILNSP_7ScaleInE1ELSR_1EEEEEENS4_6LayoutINS5_IJSB_SC_SC_EEENS5_IJSC_NSA_ILi0EEESW_EEEEENS5_IJNS4_10UnderscoreESZ_SZ_EEEEENS4_23SM90_TMA_LOAD_MULTICASTENS4_14ComposedLayoutINS4_7SwizzleILi2ELi4ELi3EEENS4_18smem_ptr_flag_bitsILi8EEENSU_INS5_IJNSA_ILi8EEESI_EEENS5_IJSI_SC_EEEEEEEvNS4_8identityES12_S1C_vS1D_EENS_8epilogue10collective6detail29Sm90TmaWarpSpecializedAdapterINS1G_15DefaultEpilogueISK_SL_SL_NS1F_6thread17LinearCombinationISK_Li1EffLNS1K_9ScaleType4KindE0ELNS_15FloatRoundStyleE2ESK_EENS1_15EpilogueDefaultEEEEEvvEEEEvNT_6ParamsE,"a",@progbits
	.sectionflags	@""
	.align	4
.nv.constant0._ZN7cutlass13device_kernelINS_4gemm6kernel13GemmUniversalIN4cute5tupleIJiiiiEEENS1_10collective13CollectiveMmaINS1_37MainloopSm90TmaGmmaWarpSpecializedFP8ILi9ENS5_IJNS4_1CILi2EEESB_NSA_ILi1EEEEEENS1_35KernelTmaWarpSpecializedCooperativeEEENS5_IJNSA_ILi256EEENSA_ILi128EEENSA_ILi64EEEEEENS_12float_e5m2_tENS5_IJlSC_lEEESK_SL_NS4_8TiledMMAINS4_8MMA_AtomIJNS4_4SM904GMMA31MMA_64x128x32_F32E5M2E5M2_SS_TNILNSP_7ScaleInE1ELSR_1EEEEEENS4_6LayoutINS5_IJSB_SC_SC_EEENS5_IJSC_NSA_ILi0EEESW_EEEEENS5_IJNS4_10UnderscoreESZ_SZ_EEEEENS4_23SM90_TMA_LOAD_MULTICASTENS4_14ComposedLayoutINS4_7SwizzleILi2ELi4ELi3EEENS4_18smem_ptr_flag_bitsILi8EEENSU_INS5_IJNSA_ILi8EEESI_EEENS5_IJSI_SC_EEEEEEEvNS4_8identityES12_S1C_vS1D_EENS_8epilogue10collective6detail29Sm90TmaWarpSpecializedAdapterINS1G_15DefaultEpilogueISK_SL_SL_NS1F_6thread17LinearCombinationISK_Li1EffLNS1K_9ScaleType4KindE0ELNS_15FloatRoundStyleE2ESK_EENS1_15EpilogueDefaultEEEEEvvEEEEvNT_6ParamsE:
	.zero		1664


//--------------------- SYMBOLS --------------------------

	.type		.nv.reservedSmem.offset0,@object
	.size		.nv.reservedSmem.offset0,0x4
